//
// Generated by NVIDIA NVVM Compiler
//
// Compiler Build ID: CL-36424714
// Cuda compilation tools, release 13.0, V13.0.88
// Based on NVVM 20.0.0
//

.version 9.0
.target sm_100
.address_size 64

	// .globl	_Z13randomKernel1jPdii
.func  (.param .align 16 .b8 func_retval0[16]) __internal_trig_reduction_slowpathd
(
	.param .b64 __internal_trig_reduction_slowpathd_param_0
)
;
.global .align 4 .b8 precalc_xorwow_matrix[102400];
.global .align 4 .b8 precalc_xorwow_offset_matrix[102400];
.global .align 4 .b8 mrg32k3aM1[2304];
.global .align 4 .b8 mrg32k3aM2[2304];
.global .align 4 .b8 mrg32k3aM1SubSeq[2016];
.global .align 4 .b8 mrg32k3aM2SubSeq[2016];
.global .align 4 .b8 mrg32k3aM1Seq[2304];
.global .align 4 .b8 mrg32k3aM2Seq[2304];
.const .align 8 .b8 __cr_lgamma_table[72];
// _ZZ13randomKernel1jPdiiE11sharedArray has been demoted
// _ZZ13randomKernel2jPdiiE11sharedArray has been demoted
.global .align 8 .b8 __cudart_i2opi_d[144] = {8, 93, 141, 31, 177, 95, 251, 107, 234, 146, 82, 138, 247, 57, 7, 61, 123, 241, 229, 235, 199, 186, 39, 117, 45, 234, 95, 158, 102, 63, 70, 79, 183, 9, 203, 39, 207, 126, 54, 109, 31, 109, 10, 90, 139, 17, 47, 239, 15, 152, 5, 222, 255, 151, 248, 31, 59, 40, 249, 189, 139, 95, 132, 156, 244, 57, 83, 131, 57, 214, 145, 57, 65, 126, 95, 180, 38, 112, 156, 233, 132, 68, 187, 46, 245, 53, 130, 232, 62, 167, 41, 177, 28, 235, 29, 254, 28, 146, 209, 9, 234, 46, 73, 6, 224, 210, 77, 66, 58, 110, 36, 183, 97, 197, 187, 222, 171, 99, 81, 254, 65, 144, 67, 60, 153, 149, 98, 219, 192, 221, 52, 245, 209, 87, 39, 252, 41, 21, 68, 78, 110, 131, 249, 162};
.global .align 16 .b8 __cudart_sin_cos_coeffs[128] = {70, 210, 176, 44, 241, 229, 90, 190, 146, 227, 172, 105, 227, 29, 199, 62, 161, 98, 219, 25, 160, 1, 42, 191, 24, 8, 17, 17, 17, 17, 129, 63, 84, 85, 85, 85, 85, 85, 197, 191, 0, 0, 0, 0, 0, 0, 0, 0, 0, 0, 0, 0, 0, 0, 0, 0, 100, 129, 253, 32, 131, 255, 168, 189, 40, 133, 239, 193, 167, 238, 33, 62, 217, 230, 6, 142, 79, 126, 146, 190, 233, 188, 221, 25, 160, 1, 250, 62, 71, 93, 193, 22, 108, 193, 86, 191, 81, 85, 85, 85, 85, 85, 165, 63, 0, 0, 0, 0, 0, 0, 224, 191, 0, 0, 0, 0, 0, 0, 240, 63};

.visible .entry _Z13randomKernel1jPdii(
	.param .u32 _Z13randomKernel1jPdii_param_0,
	.param .u64 .ptr .align 1 _Z13randomKernel1jPdii_param_1,
	.param .u32 _Z13randomKernel1jPdii_param_2,
	.param .u32 _Z13randomKernel1jPdii_param_3
)
{
	.local .align 8 .b8 	__local_depot0[48];
	.reg .b64 	%SP;
	.reg .b64 	%SPL;
	.reg .pred 	%p<66>;
	.reg .b32 	%r<1202>;
	.reg .b64 	%rd<27>;
	.reg .b64 	%fd<6>;
	// demoted variable
	.shared .align 8 .b8 _ZZ13randomKernel1jPdiiE11sharedArray[4096];
	mov.u64 	%SPL, __local_depot0;
	ld.param.u32 	%r545, [_Z13randomKernel1jPdii_param_0];
	ld.param.u64 	%rd11, [_Z13randomKernel1jPdii_param_1];
	ld.param.u32 	%r543, [_Z13randomKernel1jPdii_param_2];
	ld.param.u32 	%r544, [_Z13randomKernel1jPdii_param_3];
	add.u64 	%rd1, %SPL, 0;
	mov.u32 	%r546, %ctaid.x;
	mov.u32 	%r547, %ntid.x;
	mov.u32 	%r1, %tid.x;
	mad.lo.s32 	%r548, %r546, %r547, %r1;
	cvt.s64.s32 	%rd2, %r548;
	xor.b32  	%r549, %r545, -1429050551;
	mul.lo.s32 	%r2, %r549, 1099087573;
	add.s32 	%r550, %r2, -638133224;
	add.s32 	%r938, %r2, 123456789;
	st.local.v2.u32 	[%rd1], {%r550, %r938};
	xor.b32  	%r551, %r2, 362436069;
	mov.b32 	%r552, -123459836;
	st.local.v2.u32 	[%rd1+8], {%r551, %r552};
	add.s32 	%r934, %r2, 5783321;
	mov.b32 	%r553, -589760388;
	st.local.v2.u32 	[%rd1+16], {%r553, %r934};
	setp.eq.s32 	%p1, %r548, 0;
	@%p1 bra 	$L__BB0_115;
	mov.b32 	%r921, 0;
	mov.u64 	%rd26, %rd2;
$L__BB0_2:
	mov.u64 	%rd3, %rd26;
	and.b64  	%rd4, %rd3, 3;
	setp.eq.s64 	%p2, %rd4, 0;
	@%p2 bra 	$L__BB0_114;
	mul.wide.u32 	%rd13, %r921, 3200;
	mov.u64 	%rd14, precalc_xorwow_matrix;
	add.s64 	%rd5, %rd14, %rd13;
	mov.b32 	%r934, 0;
	mov.u32 	%r935, %r934;
	mov.u32 	%r936, %r934;
	mov.u32 	%r937, %r934;
	mov.u32 	%r938, %r934;
	mov.u32 	%r927, %r934;
$L__BB0_4:
	mul.wide.u32 	%rd15, %r927, 4;
	add.s64 	%rd16, %rd1, %rd15;
	ld.local.u32 	%r14, [%rd16+4];
	shl.b32 	%r15, %r927, 5;
	mov.b32 	%r933, 0;
$L__BB0_5:
	.pragma "nounroll";
	shr.u32 	%r557, %r14, %r933;
	and.b32  	%r558, %r557, 1;
	setp.eq.b32 	%p3, %r558, 1;
	not.pred 	%p4, %p3;
	add.s32 	%r559, %r15, %r933;
	mul.lo.s32 	%r560, %r559, 5;
	mul.wide.u32 	%rd17, %r560, 4;
	add.s64 	%rd6, %rd5, %rd17;
	@%p4 bra 	$L__BB0_7;
	ld.global.u32 	%r561, [%rd6];
	xor.b32  	%r938, %r938, %r561;
	ld.global.u32 	%r562, [%rd6+4];
	xor.b32  	%r937, %r937, %r562;
	ld.global.u32 	%r563, [%rd6+8];
	xor.b32  	%r936, %r936, %r563;
	ld.global.u32 	%r564, [%rd6+12];
	xor.b32  	%r935, %r935, %r564;
	ld.global.u32 	%r565, [%rd6+16];
	xor.b32  	%r934, %r934, %r565;
$L__BB0_7:
	and.b32  	%r567, %r557, 2;
	setp.eq.s32 	%p5, %r567, 0;
	@%p5 bra 	$L__BB0_9;
	ld.global.u32 	%r568, [%rd6+20];
	xor.b32  	%r938, %r938, %r568;
	ld.global.u32 	%r569, [%rd6+24];
	xor.b32  	%r937, %r937, %r569;
	ld.global.u32 	%r570, [%rd6+28];
	xor.b32  	%r936, %r936, %r570;
	ld.global.u32 	%r571, [%rd6+32];
	xor.b32  	%r935, %r935, %r571;
	ld.global.u32 	%r572, [%rd6+36];
	xor.b32  	%r934, %r934, %r572;
$L__BB0_9:
	and.b32  	%r574, %r557, 4;
	setp.eq.s32 	%p6, %r574, 0;
	@%p6 bra 	$L__BB0_11;
	ld.global.u32 	%r575, [%rd6+40];
	xor.b32  	%r938, %r938, %r575;
	ld.global.u32 	%r576, [%rd6+44];
	xor.b32  	%r937, %r937, %r576;
	ld.global.u32 	%r577, [%rd6+48];
	xor.b32  	%r936, %r936, %r577;
	ld.global.u32 	%r578, [%rd6+52];
	xor.b32  	%r935, %r935, %r578;
	ld.global.u32 	%r579, [%rd6+56];
	xor.b32  	%r934, %r934, %r579;
$L__BB0_11:
	and.b32  	%r581, %r557, 8;
	setp.eq.s32 	%p7, %r581, 0;
	@%p7 bra 	$L__BB0_13;
	ld.global.u32 	%r582, [%rd6+60];
	xor.b32  	%r938, %r938, %r582;
	ld.global.u32 	%r583, [%rd6+64];
	xor.b32  	%r937, %r937, %r583;
	ld.global.u32 	%r584, [%rd6+68];
	xor.b32  	%r936, %r936, %r584;
	ld.global.u32 	%r585, [%rd6+72];
	xor.b32  	%r935, %r935, %r585;
	ld.global.u32 	%r586, [%rd6+76];
	xor.b32  	%r934, %r934, %r586;
$L__BB0_13:
	and.b32  	%r588, %r557, 16;
	setp.eq.s32 	%p8, %r588, 0;
	@%p8 bra 	$L__BB0_15;
	ld.global.u32 	%r589, [%rd6+80];
	xor.b32  	%r938, %r938, %r589;
	ld.global.u32 	%r590, [%rd6+84];
	xor.b32  	%r937, %r937, %r590;
	ld.global.u32 	%r591, [%rd6+88];
	xor.b32  	%r936, %r936, %r591;
	ld.global.u32 	%r592, [%rd6+92];
	xor.b32  	%r935, %r935, %r592;
	ld.global.u32 	%r593, [%rd6+96];
	xor.b32  	%r934, %r934, %r593;
$L__BB0_15:
	and.b32  	%r595, %r557, 32;
	setp.eq.s32 	%p9, %r595, 0;
	@%p9 bra 	$L__BB0_17;
	ld.global.u32 	%r596, [%rd6+100];
	xor.b32  	%r938, %r938, %r596;
	ld.global.u32 	%r597, [%rd6+104];
	xor.b32  	%r937, %r937, %r597;
	ld.global.u32 	%r598, [%rd6+108];
	xor.b32  	%r936, %r936, %r598;
	ld.global.u32 	%r599, [%rd6+112];
	xor.b32  	%r935, %r935, %r599;
	ld.global.u32 	%r600, [%rd6+116];
	xor.b32  	%r934, %r934, %r600;
$L__BB0_17:
	and.b32  	%r602, %r557, 64;
	setp.eq.s32 	%p10, %r602, 0;
	@%p10 bra 	$L__BB0_19;
	ld.global.u32 	%r603, [%rd6+120];
	xor.b32  	%r938, %r938, %r603;
	ld.global.u32 	%r604, [%rd6+124];
	xor.b32  	%r937, %r937, %r604;
	ld.global.u32 	%r605, [%rd6+128];
	xor.b32  	%r936, %r936, %r605;
	ld.global.u32 	%r606, [%rd6+132];
	xor.b32  	%r935, %r935, %r606;
	ld.global.u32 	%r607, [%rd6+136];
	xor.b32  	%r934, %r934, %r607;
$L__BB0_19:
	and.b32  	%r609, %r557, 128;
	setp.eq.s32 	%p11, %r609, 0;
	@%p11 bra 	$L__BB0_21;
	ld.global.u32 	%r610, [%rd6+140];
	xor.b32  	%r938, %r938, %r610;
	ld.global.u32 	%r611, [%rd6+144];
	xor.b32  	%r937, %r937, %r611;
	ld.global.u32 	%r612, [%rd6+148];
	xor.b32  	%r936, %r936, %r612;
	ld.global.u32 	%r613, [%rd6+152];
	xor.b32  	%r935, %r935, %r613;
	ld.global.u32 	%r614, [%rd6+156];
	xor.b32  	%r934, %r934, %r614;
$L__BB0_21:
	and.b32  	%r616, %r557, 256;
	setp.eq.s32 	%p12, %r616, 0;
	@%p12 bra 	$L__BB0_23;
	ld.global.u32 	%r617, [%rd6+160];
	xor.b32  	%r938, %r938, %r617;
	ld.global.u32 	%r618, [%rd6+164];
	xor.b32  	%r937, %r937, %r618;
	ld.global.u32 	%r619, [%rd6+168];
	xor.b32  	%r936, %r936, %r619;
	ld.global.u32 	%r620, [%rd6+172];
	xor.b32  	%r935, %r935, %r620;
	ld.global.u32 	%r621, [%rd6+176];
	xor.b32  	%r934, %r934, %r621;
$L__BB0_23:
	and.b32  	%r623, %r557, 512;
	setp.eq.s32 	%p13, %r623, 0;
	@%p13 bra 	$L__BB0_25;
	ld.global.u32 	%r624, [%rd6+180];
	xor.b32  	%r938, %r938, %r624;
	ld.global.u32 	%r625, [%rd6+184];
	xor.b32  	%r937, %r937, %r625;
	ld.global.u32 	%r626, [%rd6+188];
	xor.b32  	%r936, %r936, %r626;
	ld.global.u32 	%r627, [%rd6+192];
	xor.b32  	%r935, %r935, %r627;
	ld.global.u32 	%r628, [%rd6+196];
	xor.b32  	%r934, %r934, %r628;
$L__BB0_25:
	and.b32  	%r630, %r557, 1024;
	setp.eq.s32 	%p14, %r630, 0;
	@%p14 bra 	$L__BB0_27;
	ld.global.u32 	%r631, [%rd6+200];
	xor.b32  	%r938, %r938, %r631;
	ld.global.u32 	%r632, [%rd6+204];
	xor.b32  	%r937, %r937, %r632;
	ld.global.u32 	%r633, [%rd6+208];
	xor.b32  	%r936, %r936, %r633;
	ld.global.u32 	%r634, [%rd6+212];
	xor.b32  	%r935, %r935, %r634;
	ld.global.u32 	%r635, [%rd6+216];
	xor.b32  	%r934, %r934, %r635;
$L__BB0_27:
	and.b32  	%r637, %r557, 2048;
	setp.eq.s32 	%p15, %r637, 0;
	@%p15 bra 	$L__BB0_29;
	ld.global.u32 	%r638, [%rd6+220];
	xor.b32  	%r938, %r938, %r638;
	ld.global.u32 	%r639, [%rd6+224];
	xor.b32  	%r937, %r937, %r639;
	ld.global.u32 	%r640, [%rd6+228];
	xor.b32  	%r936, %r936, %r640;
	ld.global.u32 	%r641, [%rd6+232];
	xor.b32  	%r935, %r935, %r641;
	ld.global.u32 	%r642, [%rd6+236];
	xor.b32  	%r934, %r934, %r642;
$L__BB0_29:
	and.b32  	%r644, %r557, 4096;
	setp.eq.s32 	%p16, %r644, 0;
	@%p16 bra 	$L__BB0_31;
	ld.global.u32 	%r645, [%rd6+240];
	xor.b32  	%r938, %r938, %r645;
	ld.global.u32 	%r646, [%rd6+244];
	xor.b32  	%r937, %r937, %r646;
	ld.global.u32 	%r647, [%rd6+248];
	xor.b32  	%r936, %r936, %r647;
	ld.global.u32 	%r648, [%rd6+252];
	xor.b32  	%r935, %r935, %r648;
	ld.global.u32 	%r649, [%rd6+256];
	xor.b32  	%r934, %r934, %r649;
$L__BB0_31:
	and.b32  	%r651, %r557, 8192;
	setp.eq.s32 	%p17, %r651, 0;
	@%p17 bra 	$L__BB0_33;
	ld.global.u32 	%r652, [%rd6+260];
	xor.b32  	%r938, %r938, %r652;
	ld.global.u32 	%r653, [%rd6+264];
	xor.b32  	%r937, %r937, %r653;
	ld.global.u32 	%r654, [%rd6+268];
	xor.b32  	%r936, %r936, %r654;
	ld.global.u32 	%r655, [%rd6+272];
	xor.b32  	%r935, %r935, %r655;
	ld.global.u32 	%r656, [%rd6+276];
	xor.b32  	%r934, %r934, %r656;
$L__BB0_33:
	and.b32  	%r658, %r557, 16384;
	setp.eq.s32 	%p18, %r658, 0;
	@%p18 bra 	$L__BB0_35;
	ld.global.u32 	%r659, [%rd6+280];
	xor.b32  	%r938, %r938, %r659;
	ld.global.u32 	%r660, [%rd6+284];
	xor.b32  	%r937, %r937, %r660;
	ld.global.u32 	%r661, [%rd6+288];
	xor.b32  	%r936, %r936, %r661;
	ld.global.u32 	%r662, [%rd6+292];
	xor.b32  	%r935, %r935, %r662;
	ld.global.u32 	%r663, [%rd6+296];
	xor.b32  	%r934, %r934, %r663;
$L__BB0_35:
	and.b32  	%r665, %r557, 32768;
	setp.eq.s32 	%p19, %r665, 0;
	@%p19 bra 	$L__BB0_37;
	ld.global.u32 	%r666, [%rd6+300];
	xor.b32  	%r938, %r938, %r666;
	ld.global.u32 	%r667, [%rd6+304];
	xor.b32  	%r937, %r937, %r667;
	ld.global.u32 	%r668, [%rd6+308];
	xor.b32  	%r936, %r936, %r668;
	ld.global.u32 	%r669, [%rd6+312];
	xor.b32  	%r935, %r935, %r669;
	ld.global.u32 	%r670, [%rd6+316];
	xor.b32  	%r934, %r934, %r670;
$L__BB0_37:
	add.s32 	%r933, %r933, 16;
	setp.ne.s32 	%p20, %r933, 32;
	@%p20 bra 	$L__BB0_5;
	mad.lo.s32 	%r671, %r927, -31, %r15;
	add.s32 	%r927, %r671, 1;
	setp.ne.s32 	%p21, %r927, 5;
	@%p21 bra 	$L__BB0_4;
	st.local.u32 	[%rd1+4], %r938;
	st.local.v2.u32 	[%rd1+8], {%r937, %r936};
	st.local.v2.u32 	[%rd1+16], {%r935, %r934};
	setp.eq.s64 	%p22, %rd4, 1;
	@%p22 bra 	$L__BB0_114;
	mov.b32 	%r934, 0;
	mov.u32 	%r1027, %r934;
	mov.u32 	%r1028, %r934;
	mov.u32 	%r1029, %r934;
	mov.u32 	%r938, %r934;
	mov.u32 	%r1019, %r934;
$L__BB0_41:
	mul.wide.u32 	%rd18, %r1019, 4;
	add.s64 	%rd19, %rd1, %rd18;
	ld.local.u32 	%r190, [%rd19+4];
	shl.b32 	%r191, %r1019, 5;
	mov.b32 	%r1025, 0;
$L__BB0_42:
	.pragma "nounroll";
	shr.u32 	%r674, %r190, %r1025;
	and.b32  	%r675, %r674, 1;
	setp.eq.b32 	%p23, %r675, 1;
	not.pred 	%p24, %p23;
	add.s32 	%r676, %r191, %r1025;
	mul.lo.s32 	%r677, %r676, 5;
	mul.wide.u32 	%rd20, %r677, 4;
	add.s64 	%rd7, %rd5, %rd20;
	@%p24 bra 	$L__BB0_44;
	ld.global.u32 	%r678, [%rd7];
	xor.b32  	%r938, %r938, %r678;
	ld.global.u32 	%r679, [%rd7+4];
	xor.b32  	%r1029, %r1029, %r679;
	ld.global.u32 	%r680, [%rd7+8];
	xor.b32  	%r1028, %r1028, %r680;
	ld.global.u32 	%r681, [%rd7+12];
	xor.b32  	%r1027, %r1027, %r681;
	ld.global.u32 	%r682, [%rd7+16];
	xor.b32  	%r934, %r934, %r682;
$L__BB0_44:
	and.b32  	%r684, %r674, 2;
	setp.eq.s32 	%p25, %r684, 0;
	@%p25 bra 	$L__BB0_46;
	ld.global.u32 	%r685, [%rd7+20];
	xor.b32  	%r938, %r938, %r685;
	ld.global.u32 	%r686, [%rd7+24];
	xor.b32  	%r1029, %r1029, %r686;
	ld.global.u32 	%r687, [%rd7+28];
	xor.b32  	%r1028, %r1028, %r687;
	ld.global.u32 	%r688, [%rd7+32];
	xor.b32  	%r1027, %r1027, %r688;
	ld.global.u32 	%r689, [%rd7+36];
	xor.b32  	%r934, %r934, %r689;
$L__BB0_46:
	and.b32  	%r691, %r674, 4;
	setp.eq.s32 	%p26, %r691, 0;
	@%p26 bra 	$L__BB0_48;
	ld.global.u32 	%r692, [%rd7+40];
	xor.b32  	%r938, %r938, %r692;
	ld.global.u32 	%r693, [%rd7+44];
	xor.b32  	%r1029, %r1029, %r693;
	ld.global.u32 	%r694, [%rd7+48];
	xor.b32  	%r1028, %r1028, %r694;
	ld.global.u32 	%r695, [%rd7+52];
	xor.b32  	%r1027, %r1027, %r695;
	ld.global.u32 	%r696, [%rd7+56];
	xor.b32  	%r934, %r934, %r696;
$L__BB0_48:
	and.b32  	%r698, %r674, 8;
	setp.eq.s32 	%p27, %r698, 0;
	@%p27 bra 	$L__BB0_50;
	ld.global.u32 	%r699, [%rd7+60];
	xor.b32  	%r938, %r938, %r699;
	ld.global.u32 	%r700, [%rd7+64];
	xor.b32  	%r1029, %r1029, %r700;
	ld.global.u32 	%r701, [%rd7+68];
	xor.b32  	%r1028, %r1028, %r701;
	ld.global.u32 	%r702, [%rd7+72];
	xor.b32  	%r1027, %r1027, %r702;
	ld.global.u32 	%r703, [%rd7+76];
	xor.b32  	%r934, %r934, %r703;
$L__BB0_50:
	and.b32  	%r705, %r674, 16;
	setp.eq.s32 	%p28, %r705, 0;
	@%p28 bra 	$L__BB0_52;
	ld.global.u32 	%r706, [%rd7+80];
	xor.b32  	%r938, %r938, %r706;
	ld.global.u32 	%r707, [%rd7+84];
	xor.b32  	%r1029, %r1029, %r707;
	ld.global.u32 	%r708, [%rd7+88];
	xor.b32  	%r1028, %r1028, %r708;
	ld.global.u32 	%r709, [%rd7+92];
	xor.b32  	%r1027, %r1027, %r709;
	ld.global.u32 	%r710, [%rd7+96];
	xor.b32  	%r934, %r934, %r710;
$L__BB0_52:
	and.b32  	%r712, %r674, 32;
	setp.eq.s32 	%p29, %r712, 0;
	@%p29 bra 	$L__BB0_54;
	ld.global.u32 	%r713, [%rd7+100];
	xor.b32  	%r938, %r938, %r713;
	ld.global.u32 	%r714, [%rd7+104];
	xor.b32  	%r1029, %r1029, %r714;
	ld.global.u32 	%r715, [%rd7+108];
	xor.b32  	%r1028, %r1028, %r715;
	ld.global.u32 	%r716, [%rd7+112];
	xor.b32  	%r1027, %r1027, %r716;
	ld.global.u32 	%r717, [%rd7+116];
	xor.b32  	%r934, %r934, %r717;
$L__BB0_54:
	and.b32  	%r719, %r674, 64;
	setp.eq.s32 	%p30, %r719, 0;
	@%p30 bra 	$L__BB0_56;
	ld.global.u32 	%r720, [%rd7+120];
	xor.b32  	%r938, %r938, %r720;
	ld.global.u32 	%r721, [%rd7+124];
	xor.b32  	%r1029, %r1029, %r721;
	ld.global.u32 	%r722, [%rd7+128];
	xor.b32  	%r1028, %r1028, %r722;
	ld.global.u32 	%r723, [%rd7+132];
	xor.b32  	%r1027, %r1027, %r723;
	ld.global.u32 	%r724, [%rd7+136];
	xor.b32  	%r934, %r934, %r724;
$L__BB0_56:
	and.b32  	%r726, %r674, 128;
	setp.eq.s32 	%p31, %r726, 0;
	@%p31 bra 	$L__BB0_58;
	ld.global.u32 	%r727, [%rd7+140];
	xor.b32  	%r938, %r938, %r727;
	ld.global.u32 	%r728, [%rd7+144];
	xor.b32  	%r1029, %r1029, %r728;
	ld.global.u32 	%r729, [%rd7+148];
	xor.b32  	%r1028, %r1028, %r729;
	ld.global.u32 	%r730, [%rd7+152];
	xor.b32  	%r1027, %r1027, %r730;
	ld.global.u32 	%r731, [%rd7+156];
	xor.b32  	%r934, %r934, %r731;
$L__BB0_58:
	and.b32  	%r733, %r674, 256;
	setp.eq.s32 	%p32, %r733, 0;
	@%p32 bra 	$L__BB0_60;
	ld.global.u32 	%r734, [%rd7+160];
	xor.b32  	%r938, %r938, %r734;
	ld.global.u32 	%r735, [%rd7+164];
	xor.b32  	%r1029, %r1029, %r735;
	ld.global.u32 	%r736, [%rd7+168];
	xor.b32  	%r1028, %r1028, %r736;
	ld.global.u32 	%r737, [%rd7+172];
	xor.b32  	%r1027, %r1027, %r737;
	ld.global.u32 	%r738, [%rd7+176];
	xor.b32  	%r934, %r934, %r738;
$L__BB0_60:
	and.b32  	%r740, %r674, 512;
	setp.eq.s32 	%p33, %r740, 0;
	@%p33 bra 	$L__BB0_62;
	ld.global.u32 	%r741, [%rd7+180];
	xor.b32  	%r938, %r938, %r741;
	ld.global.u32 	%r742, [%rd7+184];
	xor.b32  	%r1029, %r1029, %r742;
	ld.global.u32 	%r743, [%rd7+188];
	xor.b32  	%r1028, %r1028, %r743;
	ld.global.u32 	%r744, [%rd7+192];
	xor.b32  	%r1027, %r1027, %r744;
	ld.global.u32 	%r745, [%rd7+196];
	xor.b32  	%r934, %r934, %r745;
$L__BB0_62:
	and.b32  	%r747, %r674, 1024;
	setp.eq.s32 	%p34, %r747, 0;
	@%p34 bra 	$L__BB0_64;
	ld.global.u32 	%r748, [%rd7+200];
	xor.b32  	%r938, %r938, %r748;
	ld.global.u32 	%r749, [%rd7+204];
	xor.b32  	%r1029, %r1029, %r749;
	ld.global.u32 	%r750, [%rd7+208];
	xor.b32  	%r1028, %r1028, %r750;
	ld.global.u32 	%r751, [%rd7+212];
	xor.b32  	%r1027, %r1027, %r751;
	ld.global.u32 	%r752, [%rd7+216];
	xor.b32  	%r934, %r934, %r752;
$L__BB0_64:
	and.b32  	%r754, %r674, 2048;
	setp.eq.s32 	%p35, %r754, 0;
	@%p35 bra 	$L__BB0_66;
	ld.global.u32 	%r755, [%rd7+220];
	xor.b32  	%r938, %r938, %r755;
	ld.global.u32 	%r756, [%rd7+224];
	xor.b32  	%r1029, %r1029, %r756;
	ld.global.u32 	%r757, [%rd7+228];
	xor.b32  	%r1028, %r1028, %r757;
	ld.global.u32 	%r758, [%rd7+232];
	xor.b32  	%r1027, %r1027, %r758;
	ld.global.u32 	%r759, [%rd7+236];
	xor.b32  	%r934, %r934, %r759;
$L__BB0_66:
	and.b32  	%r761, %r674, 4096;
	setp.eq.s32 	%p36, %r761, 0;
	@%p36 bra 	$L__BB0_68;
	ld.global.u32 	%r762, [%rd7+240];
	xor.b32  	%r938, %r938, %r762;
	ld.global.u32 	%r763, [%rd7+244];
	xor.b32  	%r1029, %r1029, %r763;
	ld.global.u32 	%r764, [%rd7+248];
	xor.b32  	%r1028, %r1028, %r764;
	ld.global.u32 	%r765, [%rd7+252];
	xor.b32  	%r1027, %r1027, %r765;
	ld.global.u32 	%r766, [%rd7+256];
	xor.b32  	%r934, %r934, %r766;
$L__BB0_68:
	and.b32  	%r768, %r674, 8192;
	setp.eq.s32 	%p37, %r768, 0;
	@%p37 bra 	$L__BB0_70;
	ld.global.u32 	%r769, [%rd7+260];
	xor.b32  	%r938, %r938, %r769;
	ld.global.u32 	%r770, [%rd7+264];
	xor.b32  	%r1029, %r1029, %r770;
	ld.global.u32 	%r771, [%rd7+268];
	xor.b32  	%r1028, %r1028, %r771;
	ld.global.u32 	%r772, [%rd7+272];
	xor.b32  	%r1027, %r1027, %r772;
	ld.global.u32 	%r773, [%rd7+276];
	xor.b32  	%r934, %r934, %r773;
$L__BB0_70:
	and.b32  	%r775, %r674, 16384;
	setp.eq.s32 	%p38, %r775, 0;
	@%p38 bra 	$L__BB0_72;
	ld.global.u32 	%r776, [%rd7+280];
	xor.b32  	%r938, %r938, %r776;
	ld.global.u32 	%r777, [%rd7+284];
	xor.b32  	%r1029, %r1029, %r777;
	ld.global.u32 	%r778, [%rd7+288];
	xor.b32  	%r1028, %r1028, %r778;
	ld.global.u32 	%r779, [%rd7+292];
	xor.b32  	%r1027, %r1027, %r779;
	ld.global.u32 	%r780, [%rd7+296];
	xor.b32  	%r934, %r934, %r780;
$L__BB0_72:
	and.b32  	%r782, %r674, 32768;
	setp.eq.s32 	%p39, %r782, 0;
	@%p39 bra 	$L__BB0_74;
	ld.global.u32 	%r783, [%rd7+300];
	xor.b32  	%r938, %r938, %r783;
	ld.global.u32 	%r784, [%rd7+304];
	xor.b32  	%r1029, %r1029, %r784;
	ld.global.u32 	%r785, [%rd7+308];
	xor.b32  	%r1028, %r1028, %r785;
	ld.global.u32 	%r786, [%rd7+312];
	xor.b32  	%r1027, %r1027, %r786;
	ld.global.u32 	%r787, [%rd7+316];
	xor.b32  	%r934, %r934, %r787;
$L__BB0_74:
	add.s32 	%r1025, %r1025, 16;
	setp.ne.s32 	%p40, %r1025, 32;
	@%p40 bra 	$L__BB0_42;
	mad.lo.s32 	%r788, %r1019, -31, %r191;
	add.s32 	%r1019, %r788, 1;
	setp.ne.s32 	%p41, %r1019, 5;
	@%p41 bra 	$L__BB0_41;
	st.local.u32 	[%rd1+4], %r938;
	st.local.v2.u32 	[%rd1+8], {%r1029, %r1028};
	st.local.v2.u32 	[%rd1+16], {%r1027, %r934};
	setp.ne.s64 	%p42, %rd4, 3;
	@%p42 bra 	$L__BB0_114;
	mov.b32 	%r934, 0;
	mov.u32 	%r1119, %r934;
	mov.u32 	%r1120, %r934;
	mov.u32 	%r1121, %r934;
	mov.u32 	%r938, %r934;
	mov.u32 	%r1111, %r934;
$L__BB0_78:
	mul.wide.u32 	%rd21, %r1111, 4;
	add.s64 	%rd22, %rd1, %rd21;
	ld.local.u32 	%r366, [%rd22+4];
	shl.b32 	%r367, %r1111, 5;
	mov.b32 	%r1117, 0;
$L__BB0_79:
	.pragma "nounroll";
	shr.u32 	%r791, %r366, %r1117;
	and.b32  	%r792, %r791, 1;
	setp.eq.b32 	%p43, %r792, 1;
	not.pred 	%p44, %p43;
	add.s32 	%r793, %r367, %r1117;
	mul.lo.s32 	%r794, %r793, 5;
	mul.wide.u32 	%rd23, %r794, 4;
	add.s64 	%rd8, %rd5, %rd23;
	@%p44 bra 	$L__BB0_81;
	ld.global.u32 	%r795, [%rd8];
	xor.b32  	%r938, %r938, %r795;
	ld.global.u32 	%r796, [%rd8+4];
	xor.b32  	%r1121, %r1121, %r796;
	ld.global.u32 	%r797, [%rd8+8];
	xor.b32  	%r1120, %r1120, %r797;
	ld.global.u32 	%r798, [%rd8+12];
	xor.b32  	%r1119, %r1119, %r798;
	ld.global.u32 	%r799, [%rd8+16];
	xor.b32  	%r934, %r934, %r799;
$L__BB0_81:
	and.b32  	%r801, %r791, 2;
	setp.eq.s32 	%p45, %r801, 0;
	@%p45 bra 	$L__BB0_83;
	ld.global.u32 	%r802, [%rd8+20];
	xor.b32  	%r938, %r938, %r802;
	ld.global.u32 	%r803, [%rd8+24];
	xor.b32  	%r1121, %r1121, %r803;
	ld.global.u32 	%r804, [%rd8+28];
	xor.b32  	%r1120, %r1120, %r804;
	ld.global.u32 	%r805, [%rd8+32];
	xor.b32  	%r1119, %r1119, %r805;
	ld.global.u32 	%r806, [%rd8+36];
	xor.b32  	%r934, %r934, %r806;
$L__BB0_83:
	and.b32  	%r808, %r791, 4;
	setp.eq.s32 	%p46, %r808, 0;
	@%p46 bra 	$L__BB0_85;
	ld.global.u32 	%r809, [%rd8+40];
	xor.b32  	%r938, %r938, %r809;
	ld.global.u32 	%r810, [%rd8+44];
	xor.b32  	%r1121, %r1121, %r810;
	ld.global.u32 	%r811, [%rd8+48];
	xor.b32  	%r1120, %r1120, %r811;
	ld.global.u32 	%r812, [%rd8+52];
	xor.b32  	%r1119, %r1119, %r812;
	ld.global.u32 	%r813, [%rd8+56];
	xor.b32  	%r934, %r934, %r813;
$L__BB0_85:
	and.b32  	%r815, %r791, 8;
	setp.eq.s32 	%p47, %r815, 0;
	@%p47 bra 	$L__BB0_87;
	ld.global.u32 	%r816, [%rd8+60];
	xor.b32  	%r938, %r938, %r816;
	ld.global.u32 	%r817, [%rd8+64];
	xor.b32  	%r1121, %r1121, %r817;
	ld.global.u32 	%r818, [%rd8+68];
	xor.b32  	%r1120, %r1120, %r818;
	ld.global.u32 	%r819, [%rd8+72];
	xor.b32  	%r1119, %r1119, %r819;
	ld.global.u32 	%r820, [%rd8+76];
	xor.b32  	%r934, %r934, %r820;
$L__BB0_87:
	and.b32  	%r822, %r791, 16;
	setp.eq.s32 	%p48, %r822, 0;
	@%p48 bra 	$L__BB0_89;
	ld.global.u32 	%r823, [%rd8+80];
	xor.b32  	%r938, %r938, %r823;
	ld.global.u32 	%r824, [%rd8+84];
	xor.b32  	%r1121, %r1121, %r824;
	ld.global.u32 	%r825, [%rd8+88];
	xor.b32  	%r1120, %r1120, %r825;
	ld.global.u32 	%r826, [%rd8+92];
	xor.b32  	%r1119, %r1119, %r826;
	ld.global.u32 	%r827, [%rd8+96];
	xor.b32  	%r934, %r934, %r827;
$L__BB0_89:
	and.b32  	%r829, %r791, 32;
	setp.eq.s32 	%p49, %r829, 0;
	@%p49 bra 	$L__BB0_91;
	ld.global.u32 	%r830, [%rd8+100];
	xor.b32  	%r938, %r938, %r830;
	ld.global.u32 	%r831, [%rd8+104];
	xor.b32  	%r1121, %r1121, %r831;
	ld.global.u32 	%r832, [%rd8+108];
	xor.b32  	%r1120, %r1120, %r832;
	ld.global.u32 	%r833, [%rd8+112];
	xor.b32  	%r1119, %r1119, %r833;
	ld.global.u32 	%r834, [%rd8+116];
	xor.b32  	%r934, %r934, %r834;
$L__BB0_91:
	and.b32  	%r836, %r791, 64;
	setp.eq.s32 	%p50, %r836, 0;
	@%p50 bra 	$L__BB0_93;
	ld.global.u32 	%r837, [%rd8+120];
	xor.b32  	%r938, %r938, %r837;
	ld.global.u32 	%r838, [%rd8+124];
	xor.b32  	%r1121, %r1121, %r838;
	ld.global.u32 	%r839, [%rd8+128];
	xor.b32  	%r1120, %r1120, %r839;
	ld.global.u32 	%r840, [%rd8+132];
	xor.b32  	%r1119, %r1119, %r840;
	ld.global.u32 	%r841, [%rd8+136];
	xor.b32  	%r934, %r934, %r841;
$L__BB0_93:
	and.b32  	%r843, %r791, 128;
	setp.eq.s32 	%p51, %r843, 0;
	@%p51 bra 	$L__BB0_95;
	ld.global.u32 	%r844, [%rd8+140];
	xor.b32  	%r938, %r938, %r844;
	ld.global.u32 	%r845, [%rd8+144];
	xor.b32  	%r1121, %r1121, %r845;
	ld.global.u32 	%r846, [%rd8+148];
	xor.b32  	%r1120, %r1120, %r846;
	ld.global.u32 	%r847, [%rd8+152];
	xor.b32  	%r1119, %r1119, %r847;
	ld.global.u32 	%r848, [%rd8+156];
	xor.b32  	%r934, %r934, %r848;
$L__BB0_95:
	and.b32  	%r850, %r791, 256;
	setp.eq.s32 	%p52, %r850, 0;
	@%p52 bra 	$L__BB0_97;
	ld.global.u32 	%r851, [%rd8+160];
	xor.b32  	%r938, %r938, %r851;
	ld.global.u32 	%r852, [%rd8+164];
	xor.b32  	%r1121, %r1121, %r852;
	ld.global.u32 	%r853, [%rd8+168];
	xor.b32  	%r1120, %r1120, %r853;
	ld.global.u32 	%r854, [%rd8+172];
	xor.b32  	%r1119, %r1119, %r854;
	ld.global.u32 	%r855, [%rd8+176];
	xor.b32  	%r934, %r934, %r855;
$L__BB0_97:
	and.b32  	%r857, %r791, 512;
	setp.eq.s32 	%p53, %r857, 0;
	@%p53 bra 	$L__BB0_99;
	ld.global.u32 	%r858, [%rd8+180];
	xor.b32  	%r938, %r938, %r858;
	ld.global.u32 	%r859, [%rd8+184];
	xor.b32  	%r1121, %r1121, %r859;
	ld.global.u32 	%r860, [%rd8+188];
	xor.b32  	%r1120, %r1120, %r860;
	ld.global.u32 	%r861, [%rd8+192];
	xor.b32  	%r1119, %r1119, %r861;
	ld.global.u32 	%r862, [%rd8+196];
	xor.b32  	%r934, %r934, %r862;
$L__BB0_99:
	and.b32  	%r864, %r791, 1024;
	setp.eq.s32 	%p54, %r864, 0;
	@%p54 bra 	$L__BB0_101;
	ld.global.u32 	%r865, [%rd8+200];
	xor.b32  	%r938, %r938, %r865;
	ld.global.u32 	%r866, [%rd8+204];
	xor.b32  	%r1121, %r1121, %r866;
	ld.global.u32 	%r867, [%rd8+208];
	xor.b32  	%r1120, %r1120, %r867;
	ld.global.u32 	%r868, [%rd8+212];
	xor.b32  	%r1119, %r1119, %r868;
	ld.global.u32 	%r869, [%rd8+216];
	xor.b32  	%r934, %r934, %r869;
$L__BB0_101:
	and.b32  	%r871, %r791, 2048;
	setp.eq.s32 	%p55, %r871, 0;
	@%p55 bra 	$L__BB0_103;
	ld.global.u32 	%r872, [%rd8+220];
	xor.b32  	%r938, %r938, %r872;
	ld.global.u32 	%r873, [%rd8+224];
	xor.b32  	%r1121, %r1121, %r873;
	ld.global.u32 	%r874, [%rd8+228];
	xor.b32  	%r1120, %r1120, %r874;
	ld.global.u32 	%r875, [%rd8+232];
	xor.b32  	%r1119, %r1119, %r875;
	ld.global.u32 	%r876, [%rd8+236];
	xor.b32  	%r934, %r934, %r876;
$L__BB0_103:
	and.b32  	%r878, %r791, 4096;
	setp.eq.s32 	%p56, %r878, 0;
	@%p56 bra 	$L__BB0_105;
	ld.global.u32 	%r879, [%rd8+240];
	xor.b32  	%r938, %r938, %r879;
	ld.global.u32 	%r880, [%rd8+244];
	xor.b32  	%r1121, %r1121, %r880;
	ld.global.u32 	%r881, [%rd8+248];
	xor.b32  	%r1120, %r1120, %r881;
	ld.global.u32 	%r882, [%rd8+252];
	xor.b32  	%r1119, %r1119, %r882;
	ld.global.u32 	%r883, [%rd8+256];
	xor.b32  	%r934, %r934, %r883;
$L__BB0_105:
	and.b32  	%r885, %r791, 8192;
	setp.eq.s32 	%p57, %r885, 0;
	@%p57 bra 	$L__BB0_107;
	ld.global.u32 	%r886, [%rd8+260];
	xor.b32  	%r938, %r938, %r886;
	ld.global.u32 	%r887, [%rd8+264];
	xor.b32  	%r1121, %r1121, %r887;
	ld.global.u32 	%r888, [%rd8+268];
	xor.b32  	%r1120, %r1120, %r888;
	ld.global.u32 	%r889, [%rd8+272];
	xor.b32  	%r1119, %r1119, %r889;
	ld.global.u32 	%r890, [%rd8+276];
	xor.b32  	%r934, %r934, %r890;
$L__BB0_107:
	and.b32  	%r892, %r791, 16384;
	setp.eq.s32 	%p58, %r892, 0;
	@%p58 bra 	$L__BB0_109;
	ld.global.u32 	%r893, [%rd8+280];
	xor.b32  	%r938, %r938, %r893;
	ld.global.u32 	%r894, [%rd8+284];
	xor.b32  	%r1121, %r1121, %r894;
	ld.global.u32 	%r895, [%rd8+288];
	xor.b32  	%r1120, %r1120, %r895;
	ld.global.u32 	%r896, [%rd8+292];
	xor.b32  	%r1119, %r1119, %r896;
	ld.global.u32 	%r897, [%rd8+296];
	xor.b32  	%r934, %r934, %r897;
$L__BB0_109:
	and.b32  	%r899, %r791, 32768;
	setp.eq.s32 	%p59, %r899, 0;
	@%p59 bra 	$L__BB0_111;
	ld.global.u32 	%r900, [%rd8+300];
	xor.b32  	%r938, %r938, %r900;
	ld.global.u32 	%r901, [%rd8+304];
	xor.b32  	%r1121, %r1121, %r901;
	ld.global.u32 	%r902, [%rd8+308];
	xor.b32  	%r1120, %r1120, %r902;
	ld.global.u32 	%r903, [%rd8+312];
	xor.b32  	%r1119, %r1119, %r903;
	ld.global.u32 	%r904, [%rd8+316];
	xor.b32  	%r934, %r934, %r904;
$L__BB0_111:
	add.s32 	%r1117, %r1117, 16;
	setp.ne.s32 	%p60, %r1117, 32;
	@%p60 bra 	$L__BB0_79;
	mad.lo.s32 	%r905, %r1111, -31, %r367;
	add.s32 	%r1111, %r905, 1;
	setp.ne.s32 	%p61, %r1111, 5;
	@%p61 bra 	$L__BB0_78;
	st.local.u32 	[%rd1+4], %r938;
	st.local.v2.u32 	[%rd1+8], {%r1121, %r1120};
	st.local.v2.u32 	[%rd1+16], {%r1119, %r934};
$L__BB0_114:
	shr.u64 	%rd26, %rd3, 2;
	add.s32 	%r921, %r921, 1;
	setp.gt.u64 	%p62, %rd3, 3;
	@%p62 bra 	$L__BB0_2;
$L__BB0_115:
	cvt.u32.u64 	%r541, %rd2;
	setp.ge.s32 	%p63, %r541, %r543;
	cvta.to.global.u64 	%rd24, %rd11;
	shl.b64 	%rd25, %rd2, 3;
	add.s64 	%rd10, %rd24, %rd25;
	shl.b32 	%r906, %r1, 3;
	mov.u32 	%r907, _ZZ13randomKernel1jPdiiE11sharedArray;
	add.s32 	%r542, %r907, %r906;
	@%p63 bra 	$L__BB0_117;
	ld.global.f64 	%fd1, [%rd10];
	st.shared.f64 	[%r542], %fd1;
$L__BB0_117:
	setp.ge.s32 	%p64, %r541, %r543;
	bar.sync 	0;
	@%p64 bra 	$L__BB0_119;
	shr.u32 	%r908, %r938, 2;
	xor.b32  	%r909, %r908, %r938;
	shl.b32 	%r910, %r934, 4;
	shl.b32 	%r911, %r909, 1;
	xor.b32  	%r912, %r911, %r910;
	xor.b32  	%r913, %r912, %r909;
	xor.b32  	%r914, %r913, %r934;
	add.s32 	%r915, %r2, %r914;
	add.s32 	%r916, %r915, -637770787;
	mul.lo.s32 	%r917, %r544, 100;
	rem.u32 	%r918, %r916, %r917;
	cvt.rn.f64.u32 	%fd2, %r918;
	div.rn.f64 	%fd3, %fd2, 0d4059000000000000;
	add.f64 	%fd4, %fd3, 0d3FF0000000000000;
	st.shared.f64 	[%r542], %fd4;
$L__BB0_119:
	setp.ge.s32 	%p65, %r541, %r543;
	bar.sync 	0;
	@%p65 bra 	$L__BB0_121;
	ld.shared.f64 	%fd5, [%r542];
	st.global.f64 	[%rd10], %fd5;
$L__BB0_121:
	ret;

}
	// .globl	_Z13randomKernel2jPdii
.visible .entry _Z13randomKernel2jPdii(
	.param .u32 _Z13randomKernel2jPdii_param_0,
	.param .u64 .ptr .align 1 _Z13randomKernel2jPdii_param_1,
	.param .u32 _Z13randomKernel2jPdii_param_2,
	.param .u32 _Z13randomKernel2jPdii_param_3
)
{
	.local .align 8 .b8 	__local_depot1[48];
	.reg .b64 	%SP;
	.reg .b64 	%SPL;
	.reg .pred 	%p<66>;
	.reg .b32 	%r<1203>;
	.reg .b64 	%rd<27>;
	.reg .b64 	%fd<4>;
	// demoted variable
	.shared .align 8 .b8 _ZZ13randomKernel2jPdiiE11sharedArray[4096];
	mov.u64 	%SPL, __local_depot1;
	ld.param.u32 	%r545, [_Z13randomKernel2jPdii_param_0];
	ld.param.u64 	%rd11, [_Z13randomKernel2jPdii_param_1];
	ld.param.u32 	%r543, [_Z13randomKernel2jPdii_param_2];
	ld.param.u32 	%r544, [_Z13randomKernel2jPdii_param_3];
	add.u64 	%rd1, %SPL, 0;
	mov.u32 	%r546, %ctaid.x;
	mov.u32 	%r547, %ntid.x;
	mov.u32 	%r1, %tid.x;
	mad.lo.s32 	%r548, %r546, %r547, %r1;
	cvt.s64.s32 	%rd2, %r548;
	xor.b32  	%r549, %r545, -1429050551;
	mul.lo.s32 	%r2, %r549, 1099087573;
	add.s32 	%r550, %r2, -638133224;
	add.s32 	%r939, %r2, 123456789;
	st.local.v2.u32 	[%rd1], {%r550, %r939};
	xor.b32  	%r551, %r2, 362436069;
	mov.b32 	%r552, -123459836;
	st.local.v2.u32 	[%rd1+8], {%r551, %r552};
	add.s32 	%r935, %r2, 5783321;
	mov.b32 	%r553, -589760388;
	st.local.v2.u32 	[%rd1+16], {%r553, %r935};
	setp.eq.s32 	%p1, %r548, 0;
	@%p1 bra 	$L__BB1_115;
	mov.b32 	%r922, 0;
	mov.u64 	%rd26, %rd2;
$L__BB1_2:
	mov.u64 	%rd3, %rd26;
	and.b64  	%rd4, %rd3, 3;
	setp.eq.s64 	%p2, %rd4, 0;
	@%p2 bra 	$L__BB1_114;
	mul.wide.u32 	%rd13, %r922, 3200;
	mov.u64 	%rd14, precalc_xorwow_matrix;
	add.s64 	%rd5, %rd14, %rd13;
	mov.b32 	%r935, 0;
	mov.u32 	%r936, %r935;
	mov.u32 	%r937, %r935;
	mov.u32 	%r938, %r935;
	mov.u32 	%r939, %r935;
	mov.u32 	%r928, %r935;
$L__BB1_4:
	mul.wide.u32 	%rd15, %r928, 4;
	add.s64 	%rd16, %rd1, %rd15;
	ld.local.u32 	%r14, [%rd16+4];
	shl.b32 	%r15, %r928, 5;
	mov.b32 	%r934, 0;
$L__BB1_5:
	.pragma "nounroll";
	shr.u32 	%r557, %r14, %r934;
	and.b32  	%r558, %r557, 1;
	setp.eq.b32 	%p3, %r558, 1;
	not.pred 	%p4, %p3;
	add.s32 	%r559, %r15, %r934;
	mul.lo.s32 	%r560, %r559, 5;
	mul.wide.u32 	%rd17, %r560, 4;
	add.s64 	%rd6, %rd5, %rd17;
	@%p4 bra 	$L__BB1_7;
	ld.global.u32 	%r561, [%rd6];
	xor.b32  	%r939, %r939, %r561;
	ld.global.u32 	%r562, [%rd6+4];
	xor.b32  	%r938, %r938, %r562;
	ld.global.u32 	%r563, [%rd6+8];
	xor.b32  	%r937, %r937, %r563;
	ld.global.u32 	%r564, [%rd6+12];
	xor.b32  	%r936, %r936, %r564;
	ld.global.u32 	%r565, [%rd6+16];
	xor.b32  	%r935, %r935, %r565;
$L__BB1_7:
	and.b32  	%r567, %r557, 2;
	setp.eq.s32 	%p5, %r567, 0;
	@%p5 bra 	$L__BB1_9;
	ld.global.u32 	%r568, [%rd6+20];
	xor.b32  	%r939, %r939, %r568;
	ld.global.u32 	%r569, [%rd6+24];
	xor.b32  	%r938, %r938, %r569;
	ld.global.u32 	%r570, [%rd6+28];
	xor.b32  	%r937, %r937, %r570;
	ld.global.u32 	%r571, [%rd6+32];
	xor.b32  	%r936, %r936, %r571;
	ld.global.u32 	%r572, [%rd6+36];
	xor.b32  	%r935, %r935, %r572;
$L__BB1_9:
	and.b32  	%r574, %r557, 4;
	setp.eq.s32 	%p6, %r574, 0;
	@%p6 bra 	$L__BB1_11;
	ld.global.u32 	%r575, [%rd6+40];
	xor.b32  	%r939, %r939, %r575;
	ld.global.u32 	%r576, [%rd6+44];
	xor.b32  	%r938, %r938, %r576;
	ld.global.u32 	%r577, [%rd6+48];
	xor.b32  	%r937, %r937, %r577;
	ld.global.u32 	%r578, [%rd6+52];
	xor.b32  	%r936, %r936, %r578;
	ld.global.u32 	%r579, [%rd6+56];
	xor.b32  	%r935, %r935, %r579;
$L__BB1_11:
	and.b32  	%r581, %r557, 8;
	setp.eq.s32 	%p7, %r581, 0;
	@%p7 bra 	$L__BB1_13;
	ld.global.u32 	%r582, [%rd6+60];
	xor.b32  	%r939, %r939, %r582;
	ld.global.u32 	%r583, [%rd6+64];
	xor.b32  	%r938, %r938, %r583;
	ld.global.u32 	%r584, [%rd6+68];
	xor.b32  	%r937, %r937, %r584;
	ld.global.u32 	%r585, [%rd6+72];
	xor.b32  	%r936, %r936, %r585;
	ld.global.u32 	%r586, [%rd6+76];
	xor.b32  	%r935, %r935, %r586;
$L__BB1_13:
	and.b32  	%r588, %r557, 16;
	setp.eq.s32 	%p8, %r588, 0;
	@%p8 bra 	$L__BB1_15;
	ld.global.u32 	%r589, [%rd6+80];
	xor.b32  	%r939, %r939, %r589;
	ld.global.u32 	%r590, [%rd6+84];
	xor.b32  	%r938, %r938, %r590;
	ld.global.u32 	%r591, [%rd6+88];
	xor.b32  	%r937, %r937, %r591;
	ld.global.u32 	%r592, [%rd6+92];
	xor.b32  	%r936, %r936, %r592;
	ld.global.u32 	%r593, [%rd6+96];
	xor.b32  	%r935, %r935, %r593;
$L__BB1_15:
	and.b32  	%r595, %r557, 32;
	setp.eq.s32 	%p9, %r595, 0;
	@%p9 bra 	$L__BB1_17;
	ld.global.u32 	%r596, [%rd6+100];
	xor.b32  	%r939, %r939, %r596;
	ld.global.u32 	%r597, [%rd6+104];
	xor.b32  	%r938, %r938, %r597;
	ld.global.u32 	%r598, [%rd6+108];
	xor.b32  	%r937, %r937, %r598;
	ld.global.u32 	%r599, [%rd6+112];
	xor.b32  	%r936, %r936, %r599;
	ld.global.u32 	%r600, [%rd6+116];
	xor.b32  	%r935, %r935, %r600;
$L__BB1_17:
	and.b32  	%r602, %r557, 64;
	setp.eq.s32 	%p10, %r602, 0;
	@%p10 bra 	$L__BB1_19;
	ld.global.u32 	%r603, [%rd6+120];
	xor.b32  	%r939, %r939, %r603;
	ld.global.u32 	%r604, [%rd6+124];
	xor.b32  	%r938, %r938, %r604;
	ld.global.u32 	%r605, [%rd6+128];
	xor.b32  	%r937, %r937, %r605;
	ld.global.u32 	%r606, [%rd6+132];
	xor.b32  	%r936, %r936, %r606;
	ld.global.u32 	%r607, [%rd6+136];
	xor.b32  	%r935, %r935, %r607;
$L__BB1_19:
	and.b32  	%r609, %r557, 128;
	setp.eq.s32 	%p11, %r609, 0;
	@%p11 bra 	$L__BB1_21;
	ld.global.u32 	%r610, [%rd6+140];
	xor.b32  	%r939, %r939, %r610;
	ld.global.u32 	%r611, [%rd6+144];
	xor.b32  	%r938, %r938, %r611;
	ld.global.u32 	%r612, [%rd6+148];
	xor.b32  	%r937, %r937, %r612;
	ld.global.u32 	%r613, [%rd6+152];
	xor.b32  	%r936, %r936, %r613;
	ld.global.u32 	%r614, [%rd6+156];
	xor.b32  	%r935, %r935, %r614;
$L__BB1_21:
	and.b32  	%r616, %r557, 256;
	setp.eq.s32 	%p12, %r616, 0;
	@%p12 bra 	$L__BB1_23;
	ld.global.u32 	%r617, [%rd6+160];
	xor.b32  	%r939, %r939, %r617;
	ld.global.u32 	%r618, [%rd6+164];
	xor.b32  	%r938, %r938, %r618;
	ld.global.u32 	%r619, [%rd6+168];
	xor.b32  	%r937, %r937, %r619;
	ld.global.u32 	%r620, [%rd6+172];
	xor.b32  	%r936, %r936, %r620;
	ld.global.u32 	%r621, [%rd6+176];
	xor.b32  	%r935, %r935, %r621;
$L__BB1_23:
	and.b32  	%r623, %r557, 512;
	setp.eq.s32 	%p13, %r623, 0;
	@%p13 bra 	$L__BB1_25;
	ld.global.u32 	%r624, [%rd6+180];
	xor.b32  	%r939, %r939, %r624;
	ld.global.u32 	%r625, [%rd6+184];
	xor.b32  	%r938, %r938, %r625;
	ld.global.u32 	%r626, [%rd6+188];
	xor.b32  	%r937, %r937, %r626;
	ld.global.u32 	%r627, [%rd6+192];
	xor.b32  	%r936, %r936, %r627;
	ld.global.u32 	%r628, [%rd6+196];
	xor.b32  	%r935, %r935, %r628;
$L__BB1_25:
	and.b32  	%r630, %r557, 1024;
	setp.eq.s32 	%p14, %r630, 0;
	@%p14 bra 	$L__BB1_27;
	ld.global.u32 	%r631, [%rd6+200];
	xor.b32  	%r939, %r939, %r631;
	ld.global.u32 	%r632, [%rd6+204];
	xor.b32  	%r938, %r938, %r632;
	ld.global.u32 	%r633, [%rd6+208];
	xor.b32  	%r937, %r937, %r633;
	ld.global.u32 	%r634, [%rd6+212];
	xor.b32  	%r936, %r936, %r634;
	ld.global.u32 	%r635, [%rd6+216];
	xor.b32  	%r935, %r935, %r635;
$L__BB1_27:
	and.b32  	%r637, %r557, 2048;
	setp.eq.s32 	%p15, %r637, 0;
	@%p15 bra 	$L__BB1_29;
	ld.global.u32 	%r638, [%rd6+220];
	xor.b32  	%r939, %r939, %r638;
	ld.global.u32 	%r639, [%rd6+224];
	xor.b32  	%r938, %r938, %r639;
	ld.global.u32 	%r640, [%rd6+228];
	xor.b32  	%r937, %r937, %r640;
	ld.global.u32 	%r641, [%rd6+232];
	xor.b32  	%r936, %r936, %r641;
	ld.global.u32 	%r642, [%rd6+236];
	xor.b32  	%r935, %r935, %r642;
$L__BB1_29:
	and.b32  	%r644, %r557, 4096;
	setp.eq.s32 	%p16, %r644, 0;
	@%p16 bra 	$L__BB1_31;
	ld.global.u32 	%r645, [%rd6+240];
	xor.b32  	%r939, %r939, %r645;
	ld.global.u32 	%r646, [%rd6+244];
	xor.b32  	%r938, %r938, %r646;
	ld.global.u32 	%r647, [%rd6+248];
	xor.b32  	%r937, %r937, %r647;
	ld.global.u32 	%r648, [%rd6+252];
	xor.b32  	%r936, %r936, %r648;
	ld.global.u32 	%r649, [%rd6+256];
	xor.b32  	%r935, %r935, %r649;
$L__BB1_31:
	and.b32  	%r651, %r557, 8192;
	setp.eq.s32 	%p17, %r651, 0;
	@%p17 bra 	$L__BB1_33;
	ld.global.u32 	%r652, [%rd6+260];
	xor.b32  	%r939, %r939, %r652;
	ld.global.u32 	%r653, [%rd6+264];
	xor.b32  	%r938, %r938, %r653;
	ld.global.u32 	%r654, [%rd6+268];
	xor.b32  	%r937, %r937, %r654;
	ld.global.u32 	%r655, [%rd6+272];
	xor.b32  	%r936, %r936, %r655;
	ld.global.u32 	%r656, [%rd6+276];
	xor.b32  	%r935, %r935, %r656;
$L__BB1_33:
	and.b32  	%r658, %r557, 16384;
	setp.eq.s32 	%p18, %r658, 0;
	@%p18 bra 	$L__BB1_35;
	ld.global.u32 	%r659, [%rd6+280];
	xor.b32  	%r939, %r939, %r659;
	ld.global.u32 	%r660, [%rd6+284];
	xor.b32  	%r938, %r938, %r660;
	ld.global.u32 	%r661, [%rd6+288];
	xor.b32  	%r937, %r937, %r661;
	ld.global.u32 	%r662, [%rd6+292];
	xor.b32  	%r936, %r936, %r662;
	ld.global.u32 	%r663, [%rd6+296];
	xor.b32  	%r935, %r935, %r663;
$L__BB1_35:
	and.b32  	%r665, %r557, 32768;
	setp.eq.s32 	%p19, %r665, 0;
	@%p19 bra 	$L__BB1_37;
	ld.global.u32 	%r666, [%rd6+300];
	xor.b32  	%r939, %r939, %r666;
	ld.global.u32 	%r667, [%rd6+304];
	xor.b32  	%r938, %r938, %r667;
	ld.global.u32 	%r668, [%rd6+308];
	xor.b32  	%r937, %r937, %r668;
	ld.global.u32 	%r669, [%rd6+312];
	xor.b32  	%r936, %r936, %r669;
	ld.global.u32 	%r670, [%rd6+316];
	xor.b32  	%r935, %r935, %r670;
$L__BB1_37:
	add.s32 	%r934, %r934, 16;
	setp.ne.s32 	%p20, %r934, 32;
	@%p20 bra 	$L__BB1_5;
	mad.lo.s32 	%r671, %r928, -31, %r15;
	add.s32 	%r928, %r671, 1;
	setp.ne.s32 	%p21, %r928, 5;
	@%p21 bra 	$L__BB1_4;
	st.local.u32 	[%rd1+4], %r939;
	st.local.v2.u32 	[%rd1+8], {%r938, %r937};
	st.local.v2.u32 	[%rd1+16], {%r936, %r935};
	setp.eq.s64 	%p22, %rd4, 1;
	@%p22 bra 	$L__BB1_114;
	mov.b32 	%r935, 0;
	mov.u32 	%r1028, %r935;
	mov.u32 	%r1029, %r935;
	mov.u32 	%r1030, %r935;
	mov.u32 	%r939, %r935;
	mov.u32 	%r1020, %r935;
$L__BB1_41:
	mul.wide.u32 	%rd18, %r1020, 4;
	add.s64 	%rd19, %rd1, %rd18;
	ld.local.u32 	%r190, [%rd19+4];
	shl.b32 	%r191, %r1020, 5;
	mov.b32 	%r1026, 0;
$L__BB1_42:
	.pragma "nounroll";
	shr.u32 	%r674, %r190, %r1026;
	and.b32  	%r675, %r674, 1;
	setp.eq.b32 	%p23, %r675, 1;
	not.pred 	%p24, %p23;
	add.s32 	%r676, %r191, %r1026;
	mul.lo.s32 	%r677, %r676, 5;
	mul.wide.u32 	%rd20, %r677, 4;
	add.s64 	%rd7, %rd5, %rd20;
	@%p24 bra 	$L__BB1_44;
	ld.global.u32 	%r678, [%rd7];
	xor.b32  	%r939, %r939, %r678;
	ld.global.u32 	%r679, [%rd7+4];
	xor.b32  	%r1030, %r1030, %r679;
	ld.global.u32 	%r680, [%rd7+8];
	xor.b32  	%r1029, %r1029, %r680;
	ld.global.u32 	%r681, [%rd7+12];
	xor.b32  	%r1028, %r1028, %r681;
	ld.global.u32 	%r682, [%rd7+16];
	xor.b32  	%r935, %r935, %r682;
$L__BB1_44:
	and.b32  	%r684, %r674, 2;
	setp.eq.s32 	%p25, %r684, 0;
	@%p25 bra 	$L__BB1_46;
	ld.global.u32 	%r685, [%rd7+20];
	xor.b32  	%r939, %r939, %r685;
	ld.global.u32 	%r686, [%rd7+24];
	xor.b32  	%r1030, %r1030, %r686;
	ld.global.u32 	%r687, [%rd7+28];
	xor.b32  	%r1029, %r1029, %r687;
	ld.global.u32 	%r688, [%rd7+32];
	xor.b32  	%r1028, %r1028, %r688;
	ld.global.u32 	%r689, [%rd7+36];
	xor.b32  	%r935, %r935, %r689;
$L__BB1_46:
	and.b32  	%r691, %r674, 4;
	setp.eq.s32 	%p26, %r691, 0;
	@%p26 bra 	$L__BB1_48;
	ld.global.u32 	%r692, [%rd7+40];
	xor.b32  	%r939, %r939, %r692;
	ld.global.u32 	%r693, [%rd7+44];
	xor.b32  	%r1030, %r1030, %r693;
	ld.global.u32 	%r694, [%rd7+48];
	xor.b32  	%r1029, %r1029, %r694;
	ld.global.u32 	%r695, [%rd7+52];
	xor.b32  	%r1028, %r1028, %r695;
	ld.global.u32 	%r696, [%rd7+56];
	xor.b32  	%r935, %r935, %r696;
$L__BB1_48:
	and.b32  	%r698, %r674, 8;
	setp.eq.s32 	%p27, %r698, 0;
	@%p27 bra 	$L__BB1_50;
	ld.global.u32 	%r699, [%rd7+60];
	xor.b32  	%r939, %r939, %r699;
	ld.global.u32 	%r700, [%rd7+64];
	xor.b32  	%r1030, %r1030, %r700;
	ld.global.u32 	%r701, [%rd7+68];
	xor.b32  	%r1029, %r1029, %r701;
	ld.global.u32 	%r702, [%rd7+72];
	xor.b32  	%r1028, %r1028, %r702;
	ld.global.u32 	%r703, [%rd7+76];
	xor.b32  	%r935, %r935, %r703;
$L__BB1_50:
	and.b32  	%r705, %r674, 16;
	setp.eq.s32 	%p28, %r705, 0;
	@%p28 bra 	$L__BB1_52;
	ld.global.u32 	%r706, [%rd7+80];
	xor.b32  	%r939, %r939, %r706;
	ld.global.u32 	%r707, [%rd7+84];
	xor.b32  	%r1030, %r1030, %r707;
	ld.global.u32 	%r708, [%rd7+88];
	xor.b32  	%r1029, %r1029, %r708;
	ld.global.u32 	%r709, [%rd7+92];
	xor.b32  	%r1028, %r1028, %r709;
	ld.global.u32 	%r710, [%rd7+96];
	xor.b32  	%r935, %r935, %r710;
$L__BB1_52:
	and.b32  	%r712, %r674, 32;
	setp.eq.s32 	%p29, %r712, 0;
	@%p29 bra 	$L__BB1_54;
	ld.global.u32 	%r713, [%rd7+100];
	xor.b32  	%r939, %r939, %r713;
	ld.global.u32 	%r714, [%rd7+104];
	xor.b32  	%r1030, %r1030, %r714;
	ld.global.u32 	%r715, [%rd7+108];
	xor.b32  	%r1029, %r1029, %r715;
	ld.global.u32 	%r716, [%rd7+112];
	xor.b32  	%r1028, %r1028, %r716;
	ld.global.u32 	%r717, [%rd7+116];
	xor.b32  	%r935, %r935, %r717;
$L__BB1_54:
	and.b32  	%r719, %r674, 64;
	setp.eq.s32 	%p30, %r719, 0;
	@%p30 bra 	$L__BB1_56;
	ld.global.u32 	%r720, [%rd7+120];
	xor.b32  	%r939, %r939, %r720;
	ld.global.u32 	%r721, [%rd7+124];
	xor.b32  	%r1030, %r1030, %r721;
	ld.global.u32 	%r722, [%rd7+128];
	xor.b32  	%r1029, %r1029, %r722;
	ld.global.u32 	%r723, [%rd7+132];
	xor.b32  	%r1028, %r1028, %r723;
	ld.global.u32 	%r724, [%rd7+136];
	xor.b32  	%r935, %r935, %r724;
$L__BB1_56:
	and.b32  	%r726, %r674, 128;
	setp.eq.s32 	%p31, %r726, 0;
	@%p31 bra 	$L__BB1_58;
	ld.global.u32 	%r727, [%rd7+140];
	xor.b32  	%r939, %r939, %r727;
	ld.global.u32 	%r728, [%rd7+144];
	xor.b32  	%r1030, %r1030, %r728;
	ld.global.u32 	%r729, [%rd7+148];
	xor.b32  	%r1029, %r1029, %r729;
	ld.global.u32 	%r730, [%rd7+152];
	xor.b32  	%r1028, %r1028, %r730;
	ld.global.u32 	%r731, [%rd7+156];
	xor.b32  	%r935, %r935, %r731;
$L__BB1_58:
	and.b32  	%r733, %r674, 256;
	setp.eq.s32 	%p32, %r733, 0;
	@%p32 bra 	$L__BB1_60;
	ld.global.u32 	%r734, [%rd7+160];
	xor.b32  	%r939, %r939, %r734;
	ld.global.u32 	%r735, [%rd7+164];
	xor.b32  	%r1030, %r1030, %r735;
	ld.global.u32 	%r736, [%rd7+168];
	xor.b32  	%r1029, %r1029, %r736;
	ld.global.u32 	%r737, [%rd7+172];
	xor.b32  	%r1028, %r1028, %r737;
	ld.global.u32 	%r738, [%rd7+176];
	xor.b32  	%r935, %r935, %r738;
$L__BB1_60:
	and.b32  	%r740, %r674, 512;
	setp.eq.s32 	%p33, %r740, 0;
	@%p33 bra 	$L__BB1_62;
	ld.global.u32 	%r741, [%rd7+180];
	xor.b32  	%r939, %r939, %r741;
	ld.global.u32 	%r742, [%rd7+184];
	xor.b32  	%r1030, %r1030, %r742;
	ld.global.u32 	%r743, [%rd7+188];
	xor.b32  	%r1029, %r1029, %r743;
	ld.global.u32 	%r744, [%rd7+192];
	xor.b32  	%r1028, %r1028, %r744;
	ld.global.u32 	%r745, [%rd7+196];
	xor.b32  	%r935, %r935, %r745;
$L__BB1_62:
	and.b32  	%r747, %r674, 1024;
	setp.eq.s32 	%p34, %r747, 0;
	@%p34 bra 	$L__BB1_64;
	ld.global.u32 	%r748, [%rd7+200];
	xor.b32  	%r939, %r939, %r748;
	ld.global.u32 	%r749, [%rd7+204];
	xor.b32  	%r1030, %r1030, %r749;
	ld.global.u32 	%r750, [%rd7+208];
	xor.b32  	%r1029, %r1029, %r750;
	ld.global.u32 	%r751, [%rd7+212];
	xor.b32  	%r1028, %r1028, %r751;
	ld.global.u32 	%r752, [%rd7+216];
	xor.b32  	%r935, %r935, %r752;
$L__BB1_64:
	and.b32  	%r754, %r674, 2048;
	setp.eq.s32 	%p35, %r754, 0;
	@%p35 bra 	$L__BB1_66;
	ld.global.u32 	%r755, [%rd7+220];
	xor.b32  	%r939, %r939, %r755;
	ld.global.u32 	%r756, [%rd7+224];
	xor.b32  	%r1030, %r1030, %r756;
	ld.global.u32 	%r757, [%rd7+228];
	xor.b32  	%r1029, %r1029, %r757;
	ld.global.u32 	%r758, [%rd7+232];
	xor.b32  	%r1028, %r1028, %r758;
	ld.global.u32 	%r759, [%rd7+236];
	xor.b32  	%r935, %r935, %r759;
$L__BB1_66:
	and.b32  	%r761, %r674, 4096;
	setp.eq.s32 	%p36, %r761, 0;
	@%p36 bra 	$L__BB1_68;
	ld.global.u32 	%r762, [%rd7+240];
	xor.b32  	%r939, %r939, %r762;
	ld.global.u32 	%r763, [%rd7+244];
	xor.b32  	%r1030, %r1030, %r763;
	ld.global.u32 	%r764, [%rd7+248];
	xor.b32  	%r1029, %r1029, %r764;
	ld.global.u32 	%r765, [%rd7+252];
	xor.b32  	%r1028, %r1028, %r765;
	ld.global.u32 	%r766, [%rd7+256];
	xor.b32  	%r935, %r935, %r766;
$L__BB1_68:
	and.b32  	%r768, %r674, 8192;
	setp.eq.s32 	%p37, %r768, 0;
	@%p37 bra 	$L__BB1_70;
	ld.global.u32 	%r769, [%rd7+260];
	xor.b32  	%r939, %r939, %r769;
	ld.global.u32 	%r770, [%rd7+264];
	xor.b32  	%r1030, %r1030, %r770;
	ld.global.u32 	%r771, [%rd7+268];
	xor.b32  	%r1029, %r1029, %r771;
	ld.global.u32 	%r772, [%rd7+272];
	xor.b32  	%r1028, %r1028, %r772;
	ld.global.u32 	%r773, [%rd7+276];
	xor.b32  	%r935, %r935, %r773;
$L__BB1_70:
	and.b32  	%r775, %r674, 16384;
	setp.eq.s32 	%p38, %r775, 0;
	@%p38 bra 	$L__BB1_72;
	ld.global.u32 	%r776, [%rd7+280];
	xor.b32  	%r939, %r939, %r776;
	ld.global.u32 	%r777, [%rd7+284];
	xor.b32  	%r1030, %r1030, %r777;
	ld.global.u32 	%r778, [%rd7+288];
	xor.b32  	%r1029, %r1029, %r778;
	ld.global.u32 	%r779, [%rd7+292];
	xor.b32  	%r1028, %r1028, %r779;
	ld.global.u32 	%r780, [%rd7+296];
	xor.b32  	%r935, %r935, %r780;
$L__BB1_72:
	and.b32  	%r782, %r674, 32768;
	setp.eq.s32 	%p39, %r782, 0;
	@%p39 bra 	$L__BB1_74;
	ld.global.u32 	%r783, [%rd7+300];
	xor.b32  	%r939, %r939, %r783;
	ld.global.u32 	%r784, [%rd7+304];
	xor.b32  	%r1030, %r1030, %r784;
	ld.global.u32 	%r785, [%rd7+308];
	xor.b32  	%r1029, %r1029, %r785;
	ld.global.u32 	%r786, [%rd7+312];
	xor.b32  	%r1028, %r1028, %r786;
	ld.global.u32 	%r787, [%rd7+316];
	xor.b32  	%r935, %r935, %r787;
$L__BB1_74:
	add.s32 	%r1026, %r1026, 16;
	setp.ne.s32 	%p40, %r1026, 32;
	@%p40 bra 	$L__BB1_42;
	mad.lo.s32 	%r788, %r1020, -31, %r191;
	add.s32 	%r1020, %r788, 1;
	setp.ne.s32 	%p41, %r1020, 5;
	@%p41 bra 	$L__BB1_41;
	st.local.u32 	[%rd1+4], %r939;
	st.local.v2.u32 	[%rd1+8], {%r1030, %r1029};
	st.local.v2.u32 	[%rd1+16], {%r1028, %r935};
	setp.ne.s64 	%p42, %rd4, 3;
	@%p42 bra 	$L__BB1_114;
	mov.b32 	%r935, 0;
	mov.u32 	%r1120, %r935;
	mov.u32 	%r1121, %r935;
	mov.u32 	%r1122, %r935;
	mov.u32 	%r939, %r935;
	mov.u32 	%r1112, %r935;
$L__BB1_78:
	mul.wide.u32 	%rd21, %r1112, 4;
	add.s64 	%rd22, %rd1, %rd21;
	ld.local.u32 	%r366, [%rd22+4];
	shl.b32 	%r367, %r1112, 5;
	mov.b32 	%r1118, 0;
$L__BB1_79:
	.pragma "nounroll";
	shr.u32 	%r791, %r366, %r1118;
	and.b32  	%r792, %r791, 1;
	setp.eq.b32 	%p43, %r792, 1;
	not.pred 	%p44, %p43;
	add.s32 	%r793, %r367, %r1118;
	mul.lo.s32 	%r794, %r793, 5;
	mul.wide.u32 	%rd23, %r794, 4;
	add.s64 	%rd8, %rd5, %rd23;
	@%p44 bra 	$L__BB1_81;
	ld.global.u32 	%r795, [%rd8];
	xor.b32  	%r939, %r939, %r795;
	ld.global.u32 	%r796, [%rd8+4];
	xor.b32  	%r1122, %r1122, %r796;
	ld.global.u32 	%r797, [%rd8+8];
	xor.b32  	%r1121, %r1121, %r797;
	ld.global.u32 	%r798, [%rd8+12];
	xor.b32  	%r1120, %r1120, %r798;
	ld.global.u32 	%r799, [%rd8+16];
	xor.b32  	%r935, %r935, %r799;
$L__BB1_81:
	and.b32  	%r801, %r791, 2;
	setp.eq.s32 	%p45, %r801, 0;
	@%p45 bra 	$L__BB1_83;
	ld.global.u32 	%r802, [%rd8+20];
	xor.b32  	%r939, %r939, %r802;
	ld.global.u32 	%r803, [%rd8+24];
	xor.b32  	%r1122, %r1122, %r803;
	ld.global.u32 	%r804, [%rd8+28];
	xor.b32  	%r1121, %r1121, %r804;
	ld.global.u32 	%r805, [%rd8+32];
	xor.b32  	%r1120, %r1120, %r805;
	ld.global.u32 	%r806, [%rd8+36];
	xor.b32  	%r935, %r935, %r806;
$L__BB1_83:
	and.b32  	%r808, %r791, 4;
	setp.eq.s32 	%p46, %r808, 0;
	@%p46 bra 	$L__BB1_85;
	ld.global.u32 	%r809, [%rd8+40];
	xor.b32  	%r939, %r939, %r809;
	ld.global.u32 	%r810, [%rd8+44];
	xor.b32  	%r1122, %r1122, %r810;
	ld.global.u32 	%r811, [%rd8+48];
	xor.b32  	%r1121, %r1121, %r811;
	ld.global.u32 	%r812, [%rd8+52];
	xor.b32  	%r1120, %r1120, %r812;
	ld.global.u32 	%r813, [%rd8+56];
	xor.b32  	%r935, %r935, %r813;
$L__BB1_85:
	and.b32  	%r815, %r791, 8;
	setp.eq.s32 	%p47, %r815, 0;
	@%p47 bra 	$L__BB1_87;
	ld.global.u32 	%r816, [%rd8+60];
	xor.b32  	%r939, %r939, %r816;
	ld.global.u32 	%r817, [%rd8+64];
	xor.b32  	%r1122, %r1122, %r817;
	ld.global.u32 	%r818, [%rd8+68];
	xor.b32  	%r1121, %r1121, %r818;
	ld.global.u32 	%r819, [%rd8+72];
	xor.b32  	%r1120, %r1120, %r819;
	ld.global.u32 	%r820, [%rd8+76];
	xor.b32  	%r935, %r935, %r820;
$L__BB1_87:
	and.b32  	%r822, %r791, 16;
	setp.eq.s32 	%p48, %r822, 0;
	@%p48 bra 	$L__BB1_89;
	ld.global.u32 	%r823, [%rd8+80];
	xor.b32  	%r939, %r939, %r823;
	ld.global.u32 	%r824, [%rd8+84];
	xor.b32  	%r1122, %r1122, %r824;
	ld.global.u32 	%r825, [%rd8+88];
	xor.b32  	%r1121, %r1121, %r825;
	ld.global.u32 	%r826, [%rd8+92];
	xor.b32  	%r1120, %r1120, %r826;
	ld.global.u32 	%r827, [%rd8+96];
	xor.b32  	%r935, %r935, %r827;
$L__BB1_89:
	and.b32  	%r829, %r791, 32;
	setp.eq.s32 	%p49, %r829, 0;
	@%p49 bra 	$L__BB1_91;
	ld.global.u32 	%r830, [%rd8+100];
	xor.b32  	%r939, %r939, %r830;
	ld.global.u32 	%r831, [%rd8+104];
	xor.b32  	%r1122, %r1122, %r831;
	ld.global.u32 	%r832, [%rd8+108];
	xor.b32  	%r1121, %r1121, %r832;
	ld.global.u32 	%r833, [%rd8+112];
	xor.b32  	%r1120, %r1120, %r833;
	ld.global.u32 	%r834, [%rd8+116];
	xor.b32  	%r935, %r935, %r834;
$L__BB1_91:
	and.b32  	%r836, %r791, 64;
	setp.eq.s32 	%p50, %r836, 0;
	@%p50 bra 	$L__BB1_93;
	ld.global.u32 	%r837, [%rd8+120];
	xor.b32  	%r939, %r939, %r837;
	ld.global.u32 	%r838, [%rd8+124];
	xor.b32  	%r1122, %r1122, %r838;
	ld.global.u32 	%r839, [%rd8+128];
	xor.b32  	%r1121, %r1121, %r839;
	ld.global.u32 	%r840, [%rd8+132];
	xor.b32  	%r1120, %r1120, %r840;
	ld.global.u32 	%r841, [%rd8+136];
	xor.b32  	%r935, %r935, %r841;
$L__BB1_93:
	and.b32  	%r843, %r791, 128;
	setp.eq.s32 	%p51, %r843, 0;
	@%p51 bra 	$L__BB1_95;
	ld.global.u32 	%r844, [%rd8+140];
	xor.b32  	%r939, %r939, %r844;
	ld.global.u32 	%r845, [%rd8+144];
	xor.b32  	%r1122, %r1122, %r845;
	ld.global.u32 	%r846, [%rd8+148];
	xor.b32  	%r1121, %r1121, %r846;
	ld.global.u32 	%r847, [%rd8+152];
	xor.b32  	%r1120, %r1120, %r847;
	ld.global.u32 	%r848, [%rd8+156];
	xor.b32  	%r935, %r935, %r848;
$L__BB1_95:
	and.b32  	%r850, %r791, 256;
	setp.eq.s32 	%p52, %r850, 0;
	@%p52 bra 	$L__BB1_97;
	ld.global.u32 	%r851, [%rd8+160];
	xor.b32  	%r939, %r939, %r851;
	ld.global.u32 	%r852, [%rd8+164];
	xor.b32  	%r1122, %r1122, %r852;
	ld.global.u32 	%r853, [%rd8+168];
	xor.b32  	%r1121, %r1121, %r853;
	ld.global.u32 	%r854, [%rd8+172];
	xor.b32  	%r1120, %r1120, %r854;
	ld.global.u32 	%r855, [%rd8+176];
	xor.b32  	%r935, %r935, %r855;
$L__BB1_97:
	and.b32  	%r857, %r791, 512;
	setp.eq.s32 	%p53, %r857, 0;
	@%p53 bra 	$L__BB1_99;
	ld.global.u32 	%r858, [%rd8+180];
	xor.b32  	%r939, %r939, %r858;
	ld.global.u32 	%r859, [%rd8+184];
	xor.b32  	%r1122, %r1122, %r859;
	ld.global.u32 	%r860, [%rd8+188];
	xor.b32  	%r1121, %r1121, %r860;
	ld.global.u32 	%r861, [%rd8+192];
	xor.b32  	%r1120, %r1120, %r861;
	ld.global.u32 	%r862, [%rd8+196];
	xor.b32  	%r935, %r935, %r862;
$L__BB1_99:
	and.b32  	%r864, %r791, 1024;
	setp.eq.s32 	%p54, %r864, 0;
	@%p54 bra 	$L__BB1_101;
	ld.global.u32 	%r865, [%rd8+200];
	xor.b32  	%r939, %r939, %r865;
	ld.global.u32 	%r866, [%rd8+204];
	xor.b32  	%r1122, %r1122, %r866;
	ld.global.u32 	%r867, [%rd8+208];
	xor.b32  	%r1121, %r1121, %r867;
	ld.global.u32 	%r868, [%rd8+212];
	xor.b32  	%r1120, %r1120, %r868;
	ld.global.u32 	%r869, [%rd8+216];
	xor.b32  	%r935, %r935, %r869;
$L__BB1_101:
	and.b32  	%r871, %r791, 2048;
	setp.eq.s32 	%p55, %r871, 0;
	@%p55 bra 	$L__BB1_103;
	ld.global.u32 	%r872, [%rd8+220];
	xor.b32  	%r939, %r939, %r872;
	ld.global.u32 	%r873, [%rd8+224];
	xor.b32  	%r1122, %r1122, %r873;
	ld.global.u32 	%r874, [%rd8+228];
	xor.b32  	%r1121, %r1121, %r874;
	ld.global.u32 	%r875, [%rd8+232];
	xor.b32  	%r1120, %r1120, %r875;
	ld.global.u32 	%r876, [%rd8+236];
	xor.b32  	%r935, %r935, %r876;
$L__BB1_103:
	and.b32  	%r878, %r791, 4096;
	setp.eq.s32 	%p56, %r878, 0;
	@%p56 bra 	$L__BB1_105;
	ld.global.u32 	%r879, [%rd8+240];
	xor.b32  	%r939, %r939, %r879;
	ld.global.u32 	%r880, [%rd8+244];
	xor.b32  	%r1122, %r1122, %r880;
	ld.global.u32 	%r881, [%rd8+248];
	xor.b32  	%r1121, %r1121, %r881;
	ld.global.u32 	%r882, [%rd8+252];
	xor.b32  	%r1120, %r1120, %r882;
	ld.global.u32 	%r883, [%rd8+256];
	xor.b32  	%r935, %r935, %r883;
$L__BB1_105:
	and.b32  	%r885, %r791, 8192;
	setp.eq.s32 	%p57, %r885, 0;
	@%p57 bra 	$L__BB1_107;
	ld.global.u32 	%r886, [%rd8+260];
	xor.b32  	%r939, %r939, %r886;
	ld.global.u32 	%r887, [%rd8+264];
	xor.b32  	%r1122, %r1122, %r887;
	ld.global.u32 	%r888, [%rd8+268];
	xor.b32  	%r1121, %r1121, %r888;
	ld.global.u32 	%r889, [%rd8+272];
	xor.b32  	%r1120, %r1120, %r889;
	ld.global.u32 	%r890, [%rd8+276];
	xor.b32  	%r935, %r935, %r890;
$L__BB1_107:
	and.b32  	%r892, %r791, 16384;
	setp.eq.s32 	%p58, %r892, 0;
	@%p58 bra 	$L__BB1_109;
	ld.global.u32 	%r893, [%rd8+280];
	xor.b32  	%r939, %r939, %r893;
	ld.global.u32 	%r894, [%rd8+284];
	xor.b32  	%r1122, %r1122, %r894;
	ld.global.u32 	%r895, [%rd8+288];
	xor.b32  	%r1121, %r1121, %r895;
	ld.global.u32 	%r896, [%rd8+292];
	xor.b32  	%r1120, %r1120, %r896;
	ld.global.u32 	%r897, [%rd8+296];
	xor.b32  	%r935, %r935, %r897;
$L__BB1_109:
	and.b32  	%r899, %r791, 32768;
	setp.eq.s32 	%p59, %r899, 0;
	@%p59 bra 	$L__BB1_111;
	ld.global.u32 	%r900, [%rd8+300];
	xor.b32  	%r939, %r939, %r900;
	ld.global.u32 	%r901, [%rd8+304];
	xor.b32  	%r1122, %r1122, %r901;
	ld.global.u32 	%r902, [%rd8+308];
	xor.b32  	%r1121, %r1121, %r902;
	ld.global.u32 	%r903, [%rd8+312];
	xor.b32  	%r1120, %r1120, %r903;
	ld.global.u32 	%r904, [%rd8+316];
	xor.b32  	%r935, %r935, %r904;
$L__BB1_111:
	add.s32 	%r1118, %r1118, 16;
	setp.ne.s32 	%p60, %r1118, 32;
	@%p60 bra 	$L__BB1_79;
	mad.lo.s32 	%r905, %r1112, -31, %r367;
	add.s32 	%r1112, %r905, 1;
	setp.ne.s32 	%p61, %r1112, 5;
	@%p61 bra 	$L__BB1_78;
	st.local.u32 	[%rd1+4], %r939;
	st.local.v2.u32 	[%rd1+8], {%r1122, %r1121};
	st.local.v2.u32 	[%rd1+16], {%r1120, %r935};
$L__BB1_114:
	shr.u64 	%rd26, %rd3, 2;
	add.s32 	%r922, %r922, 1;
	setp.gt.u64 	%p62, %rd3, 3;
	@%p62 bra 	$L__BB1_2;
$L__BB1_115:
	cvt.u32.u64 	%r541, %rd2;
	setp.ge.s32 	%p63, %r541, %r543;
	cvta.to.global.u64 	%rd24, %rd11;
	shl.b64 	%rd25, %rd2, 3;
	add.s64 	%rd10, %rd24, %rd25;
	shl.b32 	%r906, %r1, 3;
	mov.u32 	%r907, _ZZ13randomKernel2jPdiiE11sharedArray;
	add.s32 	%r542, %r907, %r906;
	@%p63 bra 	$L__BB1_117;
	ld.global.f64 	%fd1, [%rd10];
	st.shared.f64 	[%r542], %fd1;
$L__BB1_117:
	setp.ge.s32 	%p64, %r541, %r543;
	bar.sync 	0;
	@%p64 bra 	$L__BB1_119;
	shr.u32 	%r908, %r939, 2;
	xor.b32  	%r909, %r908, %r939;
	shl.b32 	%r910, %r935, 4;
	shl.b32 	%r911, %r909, 1;
	xor.b32  	%r912, %r911, %r910;
	xor.b32  	%r913, %r912, %r909;
	xor.b32  	%r914, %r913, %r935;
	add.s32 	%r915, %r2, %r914;
	add.s32 	%r916, %r915, -637770787;
	mul.lo.s32 	%r917, %r544, 9;
	rem.u32 	%r918, %r916, %r917;
	add.s32 	%r919, %r918, %r544;
	cvt.rn.f64.u32 	%fd2, %r919;
	st.shared.f64 	[%r542], %fd2;
$L__BB1_119:
	setp.ge.s32 	%p65, %r541, %r543;
	bar.sync 	0;
	@%p65 bra 	$L__BB1_121;
	ld.shared.f64 	%fd3, [%r542];
	st.global.f64 	[%rd10], %fd3;
$L__BB1_121:
	ret;

}
	// .globl	_Z10copyKernelPdS_i
.visible .entry _Z10copyKernelPdS_i(
	.param .u64 .ptr .align 1 _Z10copyKernelPdS_i_param_0,
	.param .u64 .ptr .align 1 _Z10copyKernelPdS_i_param_1,
	.param .u32 _Z10copyKernelPdS_i_param_2
)
{
	.reg .pred 	%p<2>;
	.reg .b32 	%r<6>;
	.reg .b64 	%rd<8>;
	.reg .b64 	%fd<2>;

	ld.param.u64 	%rd1, [_Z10copyKernelPdS_i_param_0];
	ld.param.u64 	%rd2, [_Z10copyKernelPdS_i_param_1];
	ld.param.u32 	%r2, [_Z10copyKernelPdS_i_param_2];
	mov.u32 	%r3, %ctaid.x;
	mov.u32 	%r4, %ntid.x;
	mov.u32 	%r5, %tid.x;
	mad.lo.s32 	%r1, %r3, %r4, %r5;
	setp.ge.s32 	%p1, %r1, %r2;
	@%p1 bra 	$L__BB2_2;
	cvta.to.global.u64 	%rd3, %rd1;
	cvta.to.global.u64 	%rd4, %rd2;
	mul.wide.s32 	%rd5, %r1, 8;
	add.s64 	%rd6, %rd3, %rd5;
	ld.global.f64 	%fd1, [%rd6];
	add.s64 	%rd7, %rd4, %rd5;
	st.global.f64 	[%rd7], %fd1;
$L__BB2_2:
	ret;

}
	// .globl	_Z16mapSqrtCthKernelPdi
.visible .entry _Z16mapSqrtCthKernelPdi(
	.param .u64 .ptr .align 1 _Z16mapSqrtCthKernelPdi_param_0,
	.param .u32 _Z16mapSqrtCthKernelPdi_param_1
)
{
	.reg .pred 	%p<9>;
	.reg .b32 	%r<29>;
	.reg .b64 	%rd<5>;
	.reg .b64 	%fd<74>;

	ld.param.u64 	%rd2, [_Z16mapSqrtCthKernelPdi_param_0];
	ld.param.u32 	%r2, [_Z16mapSqrtCthKernelPdi_param_1];
	mov.u32 	%r3, %ctaid.x;
	mov.u32 	%r4, %ntid.x;
	mov.u32 	%r5, %tid.x;
	mad.lo.s32 	%r1, %r3, %r4, %r5;
	setp.ge.s32 	%p1, %r1, %r2;
	@%p1 bra 	$L__BB3_8;
	cvta.to.global.u64 	%rd3, %rd2;
	mul.wide.s32 	%rd4, %r1, 8;
	add.s64 	%rd1, %rd3, %rd4;
	ld.global.f64 	%fd1, [%rd1];
	{
	.reg .b32 %temp; 
	mov.b64 	{%temp, %r6}, %fd1;
	}
	and.b32  	%r7, %r6, 2147483647;
	{
	.reg .b32 %temp; 
	mov.b64 	{%r8, %temp}, %fd1;
	}
	mov.b64 	%fd2, {%r8, %r7};
	setp.gt.u32 	%p2, %r7, 1072693247;
	@%p2 bra 	$L__BB3_3;
	mul.f64 	%fd39, %fd2, %fd2;
	fma.rn.f64 	%fd40, %fd39, 0d3D6B4C75AB274C53, 0d3DE611A561D87DEF;
	fma.rn.f64 	%fd41, %fd40, %fd39, 0d3E5AE64671B18F5C;
	fma.rn.f64 	%fd42, %fd41, %fd39, 0d3EC71DE3A465B1E4;
	fma.rn.f64 	%fd43, %fd42, %fd39, 0d3F2A01A01A02899D;
	fma.rn.f64 	%fd44, %fd43, %fd39, 0d3F811111111110A6;
	fma.rn.f64 	%fd45, %fd44, %fd39, 0d3FC5555555555556;
	mul.f64 	%fd46, %fd39, %fd45;
	fma.rn.f64 	%fd72, %fd46, %fd2, %fd2;
	bra.uni 	$L__BB3_4;
$L__BB3_3:
	{
	.reg .b32 %temp; 
	mov.b64 	{%temp, %r9}, %fd2;
	}
	fma.rn.f64 	%fd11, %fd2, 0d3FF71547652B82FE, 0d4338000000000000;
	{
	.reg .b32 %temp; 
	mov.b64 	{%r10, %temp}, %fd11;
	}
	add.s32 	%r11, %r10, -1;
	mov.f64 	%fd12, 0dC338000000000000;
	add.rn.f64 	%fd13, %fd11, %fd12;
	fma.rn.f64 	%fd14, %fd13, 0dBFE62E42FEFA39EF, %fd2;
	fma.rn.f64 	%fd15, %fd13, 0dBC7ABC9E3B39803F, %fd14;
	shl.b32 	%r12, %r9, 1;
	setp.lt.u32 	%p3, %r12, 2142496327;
	selp.f64 	%fd16, %fd2, %fd15, %p3;
	selp.b32 	%r13, 0, %r11, %p3;
	fma.rn.f64 	%fd17, %fd16, 0d3E21F4076ACD15B6, 0d3E5AF86D8EBD13CD;
	fma.rn.f64 	%fd18, %fd17, %fd16, 0d3E927E5092BA033D;
	fma.rn.f64 	%fd19, %fd18, %fd16, 0d3EC71DDE6C5F9DA1;
	fma.rn.f64 	%fd20, %fd19, %fd16, 0d3EFA01A018D034E6;
	fma.rn.f64 	%fd21, %fd20, %fd16, 0d3F2A01A01B3B6940;
	fma.rn.f64 	%fd22, %fd21, %fd16, 0d3F56C16C16C1B5DD;
	fma.rn.f64 	%fd23, %fd22, %fd16, 0d3F8111111110F74D;
	fma.rn.f64 	%fd24, %fd23, %fd16, 0d3FA555555555554D;
	fma.rn.f64 	%fd25, %fd24, %fd16, 0d3FC5555555555557;
	fma.rn.f64 	%fd26, %fd25, %fd16, 0d3FE0000000000000;
	mul.f64 	%fd27, %fd16, %fd26;
	fma.rn.f64 	%fd28, %fd27, %fd16, %fd16;
	setp.eq.s32 	%p4, %r13, 1024;
	shl.b32 	%r14, %r13, 20;
	add.s32 	%r15, %r14, 1072693248;
	selp.b32 	%r16, 2145386496, %r15, %p4;
	mov.b32 	%r17, 0;
	mov.b64 	%fd29, {%r17, %r16};
	mov.b32 	%r18, 1071644672;
	mov.b64 	%fd30, {%r17, %r18};
	sub.f64 	%fd31, %fd29, %fd30;
	fma.rn.f64 	%fd32, %fd28, %fd29, %fd31;
	add.f64 	%fd33, %fd32, %fd32;
	selp.f64 	%fd34, %fd33, %fd32, %p4;
	setp.eq.s32 	%p5, %r12, 0;
	selp.f64 	%fd35, %fd2, %fd34, %p5;
	fma.rn.f64 	%fd36, %fd35, 0d4000000000000000, 0d3FF0000000000000;
	div.rn.f64 	%fd37, %fd35, %fd36;
	add.f64 	%fd38, %fd35, %fd37;
	setp.ge.f64 	%p6, %fd2, 0d408633CE8FB9F87E;
	selp.f64 	%fd72, 0d7FF0000000000000, %fd38, %p6;
$L__BB3_4:
	copysign.f64 	%fd47, %fd1, %fd72;
	div.rn.f64 	%fd6, %fd1, %fd47;
	{
	.reg .b32 %temp; 
	mov.b64 	{%temp, %r19}, %fd6;
	}
	and.b32  	%r20, %r19, 2147483647;
	{
	.reg .b32 %temp; 
	mov.b64 	{%r21, %temp}, %fd6;
	}
	mov.b64 	%fd7, {%r21, %r20};
	{
	.reg .b32 %temp; 
	mov.b64 	{%temp, %r22}, %fd7;
	}
	setp.gt.u32 	%p7, %r22, 1082536910;
	@%p7 bra 	$L__BB3_6;
	fma.rn.f64 	%fd48, %fd7, 0d3FF71547652B82FE, 0d4338000000000000;
	{
	.reg .b32 %temp; 
	mov.b64 	{%r23, %temp}, %fd48;
	}
	mov.f64 	%fd49, 0dC338000000000000;
	add.rn.f64 	%fd50, %fd48, %fd49;
	fma.rn.f64 	%fd51, %fd50, 0dBFE62E42FEFA39EF, %fd7;
	fma.rn.f64 	%fd52, %fd50, 0dBC7ABC9E3B39803F, %fd51;
	fma.rn.f64 	%fd53, %fd52, 0d3E5ADE1569CE2BDF, 0d3E928AF3FCA213EA;
	fma.rn.f64 	%fd54, %fd53, %fd52, 0d3EC71DEE62401315;
	fma.rn.f64 	%fd55, %fd54, %fd52, 0d3EFA01997C89EB71;
	fma.rn.f64 	%fd56, %fd55, %fd52, 0d3F2A01A014761F65;
	fma.rn.f64 	%fd57, %fd56, %fd52, 0d3F56C16C1852B7AF;
	fma.rn.f64 	%fd58, %fd57, %fd52, 0d3F81111111122322;
	fma.rn.f64 	%fd59, %fd58, %fd52, 0d3FA55555555502A1;
	fma.rn.f64 	%fd60, %fd59, %fd52, 0d3FC5555555555511;
	fma.rn.f64 	%fd61, %fd60, %fd52, 0d3FE000000000000B;
	fma.rn.f64 	%fd62, %fd61, %fd52, 0d3FF0000000000000;
	fma.rn.f64 	%fd63, %fd62, %fd52, 0d3FF0000000000000;
	shl.b32 	%r24, %r23, 20;
	{
	.reg .b32 %temp; 
	mov.b64 	{%r25, %temp}, %fd63;
	}
	{
	.reg .b32 %temp; 
	mov.b64 	{%temp, %r26}, %fd63;
	}
	add.s32 	%r27, %r24, %r26;
	add.s32 	%r28, %r27, -2097152;
	mov.b64 	%fd64, {%r25, %r28};
	rcp.approx.ftz.f64 	%fd65, %fd64;
	neg.f64 	%fd66, %fd64;
	fma.rn.f64 	%fd67, %fd66, %fd65, 0d3FF0000000000000;
	fma.rn.f64 	%fd68, %fd67, %fd67, %fd67;
	fma.rn.f64 	%fd69, %fd68, %fd65, %fd65;
	fma.rn.f64 	%fd73, %fd69, 0d3FB0000000000000, %fd64;
	bra.uni 	$L__BB3_7;
$L__BB3_6:
	setp.le.f64 	%p8, %fd6, 0d7FF0000000000000;
	selp.f64 	%fd73, 0d7FF0000000000000, %fd6, %p8;
$L__BB3_7:
	add.f64 	%fd70, %fd73, %fd73;
	sqrt.rn.f64 	%fd71, %fd70;
	st.global.f64 	[%rd1], %fd71;
$L__BB3_8:
	bar.sync 	0;
	ret;

}
	// .globl	_Z15mapPiCbrtKernelPdS_i
.visible .entry _Z15mapPiCbrtKernelPdS_i(
	.param .u64 .ptr .align 1 _Z15mapPiCbrtKernelPdS_i_param_0,
	.param .u64 .ptr .align 1 _Z15mapPiCbrtKernelPdS_i_param_1,
	.param .u32 _Z15mapPiCbrtKernelPdS_i_param_2
)
{
	.reg .pred 	%p<9>;
	.reg .b32 	%r<46>;
	.reg .b32 	%f<13>;
	.reg .b64 	%rd<8>;
	.reg .b64 	%fd<47>;

	ld.param.u64 	%rd3, [_Z15mapPiCbrtKernelPdS_i_param_0];
	ld.param.u64 	%rd2, [_Z15mapPiCbrtKernelPdS_i_param_1];
	ld.param.u32 	%r2, [_Z15mapPiCbrtKernelPdS_i_param_2];
	cvta.to.global.u64 	%rd1, %rd3;
	mov.u32 	%r3, %ctaid.x;
	mov.u32 	%r4, %ntid.x;
	mov.u32 	%r5, %tid.x;
	mad.lo.s32 	%r1, %r3, %r4, %r5;
	setp.ne.s32 	%p1, %r1, 0;
	@%p1 bra 	$L__BB4_2;
	ld.global.f64 	%fd1, [%rd1];
	mul.f64 	%fd2, %fd1, 0d400921FB54442D18;
	{
	.reg .b32 %temp; 
	mov.b64 	{%r6, %temp}, %fd2;
	}
	{
	.reg .b32 %temp; 
	mov.b64 	{%temp, %r7}, %fd2;
	}
	and.b32  	%r8, %r7, 2147483647;
	setp.lt.u32 	%p2, %r8, 1048576;
	mov.b64 	%fd3, {%r6, %r8};
	mul.f64 	%fd4, %fd3, 0d4350000000000000;
	{
	.reg .b32 %temp; 
	mov.b64 	{%r9, %temp}, %fd4;
	}
	{
	.reg .b32 %temp; 
	mov.b64 	{%temp, %r10}, %fd4;
	}
	selp.b32 	%r11, %r9, %r6, %p2;
	selp.b32 	%r12, %r10, %r8, %p2;
	selp.b32 	%r13, 4078, 1048576, %p2;
	shr.u32 	%r14, %r12, 20;
	add.s32 	%r15, %r14, -1022;
	cvt.rn.f32.s32 	%f1, %r15;
	mul.f32 	%f2, %f1, 0f3EAAAAAB;
	cvt.rni.s32.f32 	%r16, %f2;
	mad.lo.s32 	%r17, %r16, -3145728, %r12;
	mov.b64 	%fd5, {%r11, %r17};
	cvt.rn.f32.f64 	%f3, %fd5;
	lg2.approx.ftz.f32 	%f4, %f3;
	mul.f32 	%f5, %f4, 0f3EAAAAAB;
	ex2.approx.ftz.f32 	%f6, %f5;
	cvt.f64.f32 	%fd6, %f6;
	mul.f64 	%fd7, %fd6, %fd6;
	{
	.reg .b32 %temp; 
	mov.b64 	{%r18, %temp}, %fd7;
	}
	{
	.reg .b32 %temp; 
	mov.b64 	{%temp, %r19}, %fd7;
	}
	add.s32 	%r20, %r19, 1048576;
	mov.b64 	%fd8, {%r18, %r20};
	fma.rn.f64 	%fd9, %fd8, %fd6, %fd5;
	rcp.approx.ftz.f64 	%fd10, %fd9;
	neg.f64 	%fd11, %fd9;
	fma.rn.f64 	%fd12, %fd11, %fd10, 0d3FF0000000000000;
	fma.rn.f64 	%fd13, %fd12, %fd12, %fd12;
	fma.rn.f64 	%fd14, %fd13, %fd10, %fd10;
	neg.f64 	%fd15, %fd6;
	fma.rn.f64 	%fd16, %fd7, %fd15, %fd5;
	mul.f64 	%fd17, %fd16, %fd14;
	fma.rn.f64 	%fd18, %fd6, %fd17, %fd6;
	{
	.reg .b32 %temp; 
	mov.b64 	{%r21, %temp}, %fd18;
	}
	{
	.reg .b32 %temp; 
	mov.b64 	{%temp, %r22}, %fd18;
	}
	add.s32 	%r23, %r16, %r13;
	shl.b32 	%r24, %r23, 20;
	add.s32 	%r25, %r22, %r24;
	mov.b64 	%fd19, {%r21, %r25};
	copysign.f64 	%fd20, %fd2, %fd19;
	add.f64 	%fd21, %fd2, %fd2;
	setp.equ.f64 	%p3, %fd21, %fd2;
	selp.f64 	%fd22, %fd21, %fd20, %p3;
	st.global.f64 	[%rd1], %fd22;
$L__BB4_2:
	setp.lt.s32 	%p4, %r1, 1;
	setp.ge.s32 	%p5, %r1, %r2;
	or.pred  	%p6, %p4, %p5;
	@%p6 bra 	$L__BB4_4;
	mul.wide.u32 	%rd4, %r1, 8;
	add.s64 	%rd5, %rd1, %rd4;
	ld.global.f64 	%fd23, [%rd5];
	cvta.to.global.u64 	%rd6, %rd2;
	add.s64 	%rd7, %rd6, %rd4;
	ld.global.f64 	%fd24, [%rd7];
	add.f64 	%fd25, %fd23, %fd24;
	mul.f64 	%fd26, %fd25, 0d400921FB54442D18;
	{
	.reg .b32 %temp; 
	mov.b64 	{%r26, %temp}, %fd26;
	}
	{
	.reg .b32 %temp; 
	mov.b64 	{%temp, %r27}, %fd26;
	}
	and.b32  	%r28, %r27, 2147483647;
	setp.lt.u32 	%p7, %r28, 1048576;
	mov.b64 	%fd27, {%r26, %r28};
	mul.f64 	%fd28, %fd27, 0d4350000000000000;
	{
	.reg .b32 %temp; 
	mov.b64 	{%r29, %temp}, %fd28;
	}
	{
	.reg .b32 %temp; 
	mov.b64 	{%temp, %r30}, %fd28;
	}
	selp.b32 	%r31, %r29, %r26, %p7;
	selp.b32 	%r32, %r30, %r28, %p7;
	selp.b32 	%r33, 4078, 1048576, %p7;
	shr.u32 	%r34, %r32, 20;
	add.s32 	%r35, %r34, -1022;
	cvt.rn.f32.s32 	%f7, %r35;
	mul.f32 	%f8, %f7, 0f3EAAAAAB;
	cvt.rni.s32.f32 	%r36, %f8;
	mad.lo.s32 	%r37, %r36, -3145728, %r32;
	mov.b64 	%fd29, {%r31, %r37};
	cvt.rn.f32.f64 	%f9, %fd29;
	lg2.approx.ftz.f32 	%f10, %f9;
	mul.f32 	%f11, %f10, 0f3EAAAAAB;
	ex2.approx.ftz.f32 	%f12, %f11;
	cvt.f64.f32 	%fd30, %f12;
	mul.f64 	%fd31, %fd30, %fd30;
	{
	.reg .b32 %temp; 
	mov.b64 	{%r38, %temp}, %fd31;
	}
	{
	.reg .b32 %temp; 
	mov.b64 	{%temp, %r39}, %fd31;
	}
	add.s32 	%r40, %r39, 1048576;
	mov.b64 	%fd32, {%r38, %r40};
	fma.rn.f64 	%fd33, %fd32, %fd30, %fd29;
	rcp.approx.ftz.f64 	%fd34, %fd33;
	neg.f64 	%fd35, %fd33;
	fma.rn.f64 	%fd36, %fd35, %fd34, 0d3FF0000000000000;
	fma.rn.f64 	%fd37, %fd36, %fd36, %fd36;
	fma.rn.f64 	%fd38, %fd37, %fd34, %fd34;
	neg.f64 	%fd39, %fd30;
	fma.rn.f64 	%fd40, %fd31, %fd39, %fd29;
	mul.f64 	%fd41, %fd40, %fd38;
	fma.rn.f64 	%fd42, %fd30, %fd41, %fd30;
	{
	.reg .b32 %temp; 
	mov.b64 	{%r41, %temp}, %fd42;
	}
	{
	.reg .b32 %temp; 
	mov.b64 	{%temp, %r42}, %fd42;
	}
	add.s32 	%r43, %r36, %r33;
	shl.b32 	%r44, %r43, 20;
	add.s32 	%r45, %r42, %r44;
	mov.b64 	%fd43, {%r41, %r45};
	copysign.f64 	%fd44, %fd26, %fd43;
	add.f64 	%fd45, %fd26, %fd26;
	setp.equ.f64 	%p8, %fd45, %fd26;
	selp.f64 	%fd46, %fd45, %fd44, %p8;
	st.global.f64 	[%rd5], %fd46;
$L__BB4_4:
	ret;

}
	// .globl	_Z15multiplayKenrelPdS_i
.visible .entry _Z15multiplayKenrelPdS_i(
	.param .u64 .ptr .align 1 _Z15multiplayKenrelPdS_i_param_0,
	.param .u64 .ptr .align 1 _Z15multiplayKenrelPdS_i_param_1,
	.param .u32 _Z15multiplayKenrelPdS_i_param_2
)
{
	.reg .pred 	%p<2>;
	.reg .b32 	%r<6>;
	.reg .b64 	%rd<8>;
	.reg .b64 	%fd<4>;

	ld.param.u64 	%rd1, [_Z15multiplayKenrelPdS_i_param_0];
	ld.param.u64 	%rd2, [_Z15multiplayKenrelPdS_i_param_1];
	ld.param.u32 	%r2, [_Z15multiplayKenrelPdS_i_param_2];
	mov.u32 	%r3, %ctaid.x;
	mov.u32 	%r4, %ntid.x;
	mov.u32 	%r5, %tid.x;
	mad.lo.s32 	%r1, %r3, %r4, %r5;
	setp.ge.s32 	%p1, %r1, %r2;
	@%p1 bra 	$L__BB5_2;
	cvta.to.global.u64 	%rd3, %rd1;
	cvta.to.global.u64 	%rd4, %rd2;
	mul.wide.s32 	%rd5, %r1, 8;
	add.s64 	%rd6, %rd3, %rd5;
	ld.global.f64 	%fd1, [%rd6];
	add.s64 	%rd7, %rd4, %rd5;
	ld.global.f64 	%fd2, [%rd7];
	mul.f64 	%fd3, %fd1, %fd2;
	st.global.f64 	[%rd7], %fd3;
$L__BB5_2:
	ret;

}
	// .globl	_Z12reduceKernelPdiPf
.visible .entry _Z12reduceKernelPdiPf(
	.param .u64 .ptr .align 1 _Z12reduceKernelPdiPf_param_0,
	.param .u32 _Z12reduceKernelPdiPf_param_1,
	.param .u64 .ptr .align 1 _Z12reduceKernelPdiPf_param_2
)
{
	.reg .pred 	%p<7>;
	.reg .b32 	%r<19>;
	.reg .b32 	%f<3>;
	.reg .b64 	%rd<11>;
	.reg .b64 	%fd<35>;

	ld.param.u64 	%rd1, [_Z12reduceKernelPdiPf_param_0];
	ld.param.u32 	%r5, [_Z12reduceKernelPdiPf_param_1];
	ld.param.u64 	%rd2, [_Z12reduceKernelPdiPf_param_2];
	mov.u32 	%r6, %ctaid.x;
	mov.u32 	%r7, %ntid.x;
	mov.u32 	%r8, %tid.x;
	mad.lo.s32 	%r1, %r6, %r7, %r8;
	setp.ge.s32 	%p1, %r1, %r5;
	@%p1 bra 	$L__BB6_7;
	cvta.to.global.u64 	%rd3, %rd1;
	mul.wide.s32 	%rd4, %r1, 8;
	add.s64 	%rd5, %rd3, %rd4;
	ld.global.f64 	%fd1, [%rd5];
	cvt.rzi.s32.f64 	%r9, %fd1;
	ld.global.f64 	%fd7, [%rd3];
	cvt.rzi.s32.f64 	%r10, %fd7;
	div.s32 	%r11, %r9, %r10;
	and.b32  	%r12, %r11, 1;
	setp.eq.b32 	%p2, %r12, 1;
	@%p2 bra 	$L__BB6_7;
	abs.f64 	%fd2, %fd1;
	setp.neu.f64 	%p3, %fd2, 0d7FF0000000000000;
	@%p3 bra 	$L__BB6_4;
	mov.f64 	%fd13, 0d0000000000000000;
	mul.rn.f64 	%fd34, %fd1, %fd13;
	mov.b32 	%r18, 0;
	bra.uni 	$L__BB6_6;
$L__BB6_4:
	mul.f64 	%fd8, %fd1, 0d3FE45F306DC9C883;
	cvt.rni.s32.f64 	%r18, %fd8;
	cvt.rn.f64.s32 	%fd9, %r18;
	fma.rn.f64 	%fd10, %fd9, 0dBFF921FB54442D18, %fd1;
	fma.rn.f64 	%fd11, %fd9, 0dBC91A62633145C00, %fd10;
	fma.rn.f64 	%fd34, %fd9, 0dB97B839A252049C0, %fd11;
	setp.ltu.f64 	%p4, %fd2, 0d41E0000000000000;
	@%p4 bra 	$L__BB6_6;
	{ // callseq 0, 0
	.param .b64 param0;
	st.param.f64 	[param0], %fd1;
	.param .align 16 .b8 retval0[16];
	call.uni (retval0), 
	__internal_trig_reduction_slowpathd, 
	(
	param0
	);
	ld.param.f64 	%fd34, [retval0];
	ld.param.b32 	%r18, [retval0+8];
	} // callseq 0
$L__BB6_6:
	shl.b32 	%r15, %r18, 6;
	cvt.u64.u32 	%rd6, %r15;
	and.b64  	%rd7, %rd6, 64;
	mov.u64 	%rd8, __cudart_sin_cos_coeffs;
	add.s64 	%rd9, %rd8, %rd7;
	mul.rn.f64 	%fd14, %fd34, %fd34;
	and.b32  	%r16, %r18, 1;
	setp.eq.b32 	%p5, %r16, 1;
	selp.f64 	%fd15, 0dBDA8FF8320FD8164, 0d3DE5DB65F9785EBA, %p5;
	ld.global.nc.v2.f64 	{%fd16, %fd17}, [%rd9];
	fma.rn.f64 	%fd18, %fd15, %fd14, %fd16;
	fma.rn.f64 	%fd19, %fd18, %fd14, %fd17;
	ld.global.nc.v2.f64 	{%fd20, %fd21}, [%rd9+16];
	fma.rn.f64 	%fd22, %fd19, %fd14, %fd20;
	fma.rn.f64 	%fd23, %fd22, %fd14, %fd21;
	ld.global.nc.v2.f64 	{%fd24, %fd25}, [%rd9+32];
	fma.rn.f64 	%fd26, %fd23, %fd14, %fd24;
	fma.rn.f64 	%fd27, %fd26, %fd14, %fd25;
	fma.rn.f64 	%fd28, %fd27, %fd34, %fd34;
	fma.rn.f64 	%fd29, %fd27, %fd14, 0d3FF0000000000000;
	selp.f64 	%fd30, %fd29, %fd28, %p5;
	and.b32  	%r17, %r18, 2;
	setp.eq.s32 	%p6, %r17, 0;
	mov.f64 	%fd31, 0d0000000000000000;
	sub.f64 	%fd32, %fd31, %fd30;
	selp.f64 	%fd33, %fd30, %fd32, %p6;
	cvt.rn.f32.f64 	%f1, %fd33;
	cvta.to.global.u64 	%rd10, %rd2;
	atom.global.add.f32 	%f2, [%rd10], %f1;
$L__BB6_7:
	ret;

}
.func  (.param .align 16 .b8 func_retval0[16]) __internal_trig_reduction_slowpathd(
	.param .b64 __internal_trig_reduction_slowpathd_param_0
)
{
	.local .align 8 .b8 	__local_depot7[40];
	.reg .b64 	%SP;
	.reg .b64 	%SPL;
	.reg .pred 	%p<10>;
	.reg .b32 	%r<47>;
	.reg .b64 	%rd<74>;
	.reg .b64 	%fd<5>;

	mov.u64 	%SPL, __local_depot7;
	ld.param.f64 	%fd4, [__internal_trig_reduction_slowpathd_param_0];
	add.u64 	%rd1, %SPL, 0;
	{
	.reg .b32 %temp; 
	mov.b64 	{%temp, %r1}, %fd4;
	}
	shr.u32 	%r2, %r1, 20;
	and.b32  	%r3, %r2, 2047;
	setp.eq.s32 	%p1, %r3, 2047;
	mov.b32 	%r46, 0;
	@%p1 bra 	$L__BB7_9;
	add.s32 	%r20, %r3, -1024;
	mov.b64 	%rd20, %fd4;
	shl.b64 	%rd2, %rd20, 11;
	shr.u32 	%r4, %r20, 6;
	sub.s32 	%r45, 15, %r4;
	sub.s32 	%r21, 19, %r4;
	setp.lt.u32 	%p2, %r20, 128;
	selp.b32 	%r6, 18, %r21, %p2;
	setp.ge.s32 	%p3, %r45, %r6;
	mov.b64 	%rd70, 0;
	@%p3 bra 	$L__BB7_4;
	add.s32 	%r23, %r6, %r4;
	neg.s32 	%r43, %r23;
	or.b64  	%rd3, %rd2, -9223372036854775808;
	mov.b64 	%rd70, 0;
	mov.b32 	%r42, 0;
	mov.u64 	%rd25, __cudart_i2opi_d;
	mov.u32 	%r44, %r45;
$L__BB7_3:
	.pragma "nounroll";
	mul.wide.s32 	%rd22, %r42, 8;
	add.s64 	%rd23, %rd1, %rd22;
	mul.wide.s32 	%rd24, %r44, 8;
	add.s64 	%rd26, %rd25, %rd24;
	ld.global.nc.u64 	%rd27, [%rd26];
	{
	.reg .u32 %r0, %r1, %r2, %r3, %alo, %ahi, %blo, %bhi, %clo, %chi;
	mov.b64 	{%alo,%ahi}, %rd27;
	mov.b64 	{%blo,%bhi}, %rd3;
	mov.b64 	{%clo,%chi}, %rd70;
	mad.lo.cc.u32 	%r0, %alo, %blo, %clo;
	madc.hi.cc.u32 	%r1, %alo, %blo, %chi;
	madc.hi.u32 	%r2, %alo, %bhi, 0;
	mad.lo.cc.u32 	%r1, %alo, %bhi, %r1;
	madc.hi.cc.u32 	%r2, %ahi, %blo, %r2;
	madc.hi.u32 	%r3, %ahi, %bhi, 0;
	mad.lo.cc.u32 	%r1, %ahi, %blo, %r1;
	madc.lo.cc.u32 	%r2, %ahi, %bhi, %r2;
	addc.u32 	%r3, %r3, 0;
	mov.b64 	%rd28, {%r0,%r1};
	mov.b64 	%rd70, {%r2,%r3};
	}
	st.local.u64 	[%rd23], %rd28;
	add.s32 	%r44, %r44, 1;
	add.s32 	%r43, %r43, 1;
	add.s32 	%r42, %r42, 1;
	setp.ne.s32 	%p4, %r43, -15;
	mov.u32 	%r45, %r6;
	@%p4 bra 	$L__BB7_3;
$L__BB7_4:
	cvt.s64.s32 	%rd29, %r45;
	cvt.u64.u32 	%rd30, %r4;
	add.s64 	%rd31, %rd30, %rd29;
	shl.b64 	%rd32, %rd31, 3;
	add.s64 	%rd33, %rd1, %rd32;
	st.local.u64 	[%rd33+-120], %rd70;
	and.b32  	%r15, %r2, 63;
	ld.local.u64 	%rd72, [%rd1+16];
	ld.local.u64 	%rd71, [%rd1+24];
	setp.eq.s32 	%p5, %r15, 0;
	@%p5 bra 	$L__BB7_6;
	shl.b64 	%rd34, %rd71, %r15;
	shr.u64 	%rd35, %rd72, 1;
	xor.b32  	%r24, %r15, 63;
	shr.u64 	%rd36, %rd35, %r24;
	or.b64  	%rd71, %rd34, %rd36;
	ld.local.u64 	%rd37, [%rd1+8];
	shl.b64 	%rd38, %rd72, %r15;
	shr.u64 	%rd39, %rd37, 1;
	shr.u64 	%rd40, %rd39, %r24;
	or.b64  	%rd72, %rd38, %rd40;
$L__BB7_6:
	and.b32  	%r25, %r1, -2147483648;
	shr.u64 	%rd41, %rd71, 62;
	cvt.u32.u64 	%r26, %rd41;
	mov.b64 	{%r27, %r28}, %rd71;
	mov.b64 	{%r29, %r30}, %rd72;
	shf.l.wrap.b32 	%r31, %r30, %r27, 2;
	shf.l.wrap.b32 	%r32, %r27, %r28, 2;
	mov.b64 	%rd42, {%r31, %r32};
	shl.b64 	%rd43, %rd72, 2;
	shr.u64 	%rd44, %rd42, 63;
	cvt.u32.u64 	%r33, %rd44;
	add.s32 	%r34, %r33, %r26;
	setp.eq.s32 	%p6, %r25, 0;
	neg.s32 	%r35, %r34;
	selp.b32 	%r46, %r34, %r35, %p6;
	setp.gt.s64 	%p7, %rd42, -1;
	mov.b64 	%rd45, 0;
	{
	.reg .u32 %r0, %r1, %r2, %r3, %a0, %a1, %a2, %a3, %b0, %b1, %b2, %b3;
	mov.b64 	{%a0,%a1}, %rd45;
	mov.b64 	{%a2,%a3}, %rd45;
	mov.b64 	{%b0,%b1}, %rd43;
	mov.b64 	{%b2,%b3}, %rd42;
	sub.cc.u32 	%r0, %a0, %b0;
	subc.cc.u32 	%r1, %a1, %b1;
	subc.cc.u32 	%r2, %a2, %b2;
	subc.u32 	%r3, %a3, %b3;
	mov.b64 	%rd46, {%r0,%r1};
	mov.b64 	%rd47, {%r2,%r3};
	}
	xor.b32  	%r36, %r25, -2147483648;
	selp.b64 	%rd73, %rd42, %rd47, %p7;
	selp.b64 	%rd14, %rd43, %rd46, %p7;
	selp.b32 	%r17, %r25, %r36, %p7;
	clz.b64 	%r37, %rd73;
	cvt.u64.u32 	%rd15, %r37;
	setp.eq.s32 	%p8, %r37, 0;
	@%p8 bra 	$L__BB7_8;
	cvt.u32.u64 	%r38, %rd15;
	and.b32  	%r39, %r38, 63;
	shl.b64 	%rd48, %rd73, %r39;
	shr.u64 	%rd49, %rd14, 1;
	not.b32 	%r40, %r38;
	and.b32  	%r41, %r40, 63;
	shr.u64 	%rd50, %rd49, %r41;
	or.b64  	%rd73, %rd48, %rd50;
$L__BB7_8:
	mov.b64 	%rd51, -3958705157555305931;
	{
	.reg .u32 %r0, %r1, %r2, %r3, %alo, %ahi, %blo, %bhi;
	mov.b64 	{%alo,%ahi}, %rd73;
	mov.b64 	{%blo,%bhi}, %rd51;
	mul.lo.u32 	%r0, %alo, %blo;
	mul.hi.u32 	%r1, %alo, %blo;
	mad.lo.cc.u32 	%r1, %alo, %bhi, %r1;
	madc.hi.u32 	%r2, %alo, %bhi, 0;
	mad.lo.cc.u32 	%r1, %ahi, %blo, %r1;
	madc.hi.cc.u32 	%r2, %ahi, %blo, %r2;
	madc.hi.u32 	%r3, %ahi, %bhi, 0;
	mad.lo.cc.u32 	%r2, %ahi, %bhi, %r2;
	addc.u32 	%r3, %r3, 0;
	mov.b64 	%rd52, {%r0,%r1};
	mov.b64 	%rd53, {%r2,%r3};
	}
	setp.gt.s64 	%p9, %rd53, 0;
	{
	.reg .u32 %r0, %r1, %r2, %r3, %a0, %a1, %a2, %a3, %b0, %b1, %b2, %b3;
	mov.b64 	{%a0,%a1}, %rd52;
	mov.b64 	{%a2,%a3}, %rd53;
	mov.b64 	{%b0,%b1}, %rd52;
	mov.b64 	{%b2,%b3}, %rd53;
	add.cc.u32 	%r0, %a0, %b0;
	addc.cc.u32 	%r1, %a1, %b1;
	addc.cc.u32 	%r2, %a2, %b2;
	addc.u32 	%r3, %a3, %b3;
	mov.b64 	%rd54, {%r0,%r1};
	mov.b64 	%rd55, {%r2,%r3};
	}
	selp.b64 	%rd56, %rd55, %rd53, %p9;
	selp.s64 	%rd57, -1, 0, %p9;
	sub.s64 	%rd58, %rd57, %rd15;
	cvt.u64.u32 	%rd59, %r17;
	shl.b64 	%rd60, %rd59, 32;
	add.s64 	%rd61, %rd56, 1;
	shr.u64 	%rd62, %rd61, 10;
	add.s64 	%rd63, %rd62, 1;
	shr.u64 	%rd64, %rd63, 1;
	shl.b64 	%rd65, %rd58, 52;
	add.s64 	%rd66, %rd65, %rd64;
	add.s64 	%rd67, %rd66, 4602678819172646912;
	or.b64  	%rd68, %rd67, %rd60;
	mov.b64 	%fd4, %rd68;
$L__BB7_9:
	st.param.f64 	[func_retval0], %fd4;
	st.param.b32 	[func_retval0+8], %r46;
	ret;

}


// ===== COMPILED SASS (sm_100) =====

	.target	sm_100

	.elftype	@"ET_EXEC"


//--------------------- .note.nv.tkinfo           --------------------------
	.section	.note.nv.tkinfo,"",@"SHT_NOTE"
	.sectionflags	@"SHF_NOTE_NV_TKINFO"
	.tkinfo
        /*0018*/ 	.word	0x00000002
        /*0030*/ 	.string	""
        /*0030*/ 	.string	"ptxas"
        /*0030*/ 	.string	"Cuda compilation tools, release 13.0, V13.0.88"
        /*0030*/ 	.string	"Build cuda_13.0.r13.0/compiler.36424714_0"
        /*0030*/ 	.string	"-arch sm_100 -m 64 "



//--------------------- .note.nv.cuinfo           --------------------------
	.section	.note.nv.cuinfo,"",@"SHT_NOTE"
	.sectionflags	@"SHF_NOTE_NV_CUINFO"
        /*0018*/ 	.short	0x0002
        /*001a*/ 	.short	0x0064
        /*001c*/ 	.short	0x0082
	.zero		2


//--------------------- .nv.info                  --------------------------
	.section	.nv.info,"",@"SHT_CUDA_INFO"
	.align	4


	//----- nvinfo : EIATTR_REGCOUNT
	.align		4
        /*0000*/ 	.byte	0x04, 0x2f
        /*0002*/ 	.short	(.L_12 - .L_11)
	.align		4
.L_11:
        /*0004*/ 	.word	index@(_Z13randomKernel1jPdii)
        /*0008*/ 	.word	0x0000001f


	//----- nvinfo : EIATTR_FRAME_SIZE
	.align		4
.L_12:
        /*000c*/ 	.byte	0x04, 0x11
        /*000e*/ 	.short	(.L_14 - .L_13)
	.align		4
.L_13:
        /*0010*/ 	.word	index@($__internal_2_$__cuda_sm20_div_rn_f64_full)
        /*0014*/ 	.word	0x00000030


	//----- nvinfo : EIATTR_FRAME_SIZE
	.align		4
.L_14:
        /*0018*/ 	.byte	0x04, 0x11
        /*001a*/ 	.short	(.L_16 - .L_15)
	.align		4
.L_15:
        /*001c*/ 	.word	index@(_Z13randomKernel1jPdii)
        /*0020*/ 	.word	0x00000030


	//----- nvinfo : EIATTR_REGCOUNT
	.align		4
.L_16:
        /*0024*/ 	.byte	0x04, 0x2f
        /*0026*/ 	.short	(.L_18 - .L_17)
	.align		4
.L_17:
        /*0028*/ 	.word	index@(_Z13randomKernel2jPdii)
        /*002c*/ 	.word	0x0000001f


	//----- nvinfo : EIATTR_FRAME_SIZE
	.align		4
.L_18:
        /*0030*/ 	.byte	0x04, 0x11
        /*0032*/ 	.short	(.L_20 - .L_19)
	.align		4
.L_19:
        /*0034*/ 	.word	index@(_Z13randomKernel2jPdii)
        /*0038*/ 	.word	0x00000030


	//----- nvinfo : EIATTR_REGCOUNT
	.align		4
.L_20:
        /*003c*/ 	.byte	0x04, 0x2f
        /*003e*/ 	.short	(.L_22 - .L_21)
	.align		4
.L_21:
        /*0040*/ 	.word	index@(_Z10copyKernelPdS_i)
        /*0044*/ 	.word	0x0000000a


	//----- nvinfo : EIATTR_FRAME_SIZE
	.align		4
.L_22:
        /*0048*/ 	.byte	0x04, 0x11
        /*004a*/ 	.short	(.L_24 - .L_23)
	.align		4
.L_23:
        /*004c*/ 	.word	index@(_Z10copyKernelPdS_i)
        /*0050*/ 	.word	0x00000000


	//----- nvinfo : EIATTR_REGCOUNT
	.align		4
.L_24:
        /*0054*/ 	.byte	0x04, 0x2f
        /*0056*/ 	.short	(.L_26 - .L_25)
	.align		4
.L_25:
        /*0058*/ 	.word	index@(_Z16mapSqrtCthKernelPdi)
        /*005c*/ 	.word	0x00000020


	//----- nvinfo : EIATTR_FRAME_SIZE
	.align		4
.L_26:
        /*0060*/ 	.byte	0x04, 0x11
        /*0062*/ 	.short	(.L_28 - .L_27)
	.align		4
.L_27:
        /*0064*/ 	.word	index@($__internal_1_$__cuda_sm20_dsqrt_rn_f64_mediumpath_v1)
        /*0068*/ 	.word	0x00000000


	//----- nvinfo : EIATTR_FRAME_SIZE
	.align		4
.L_28:
        /*006c*/ 	.byte	0x04, 0x11
        /*006e*/ 	.short	(.L_30 - .L_29)
	.align		4
.L_29:
        /*0070*/ 	.word	index@($__internal_0_$__cuda_sm20_div_rn_f64_full)
        /*0074*/ 	.word	0x00000000


	//----- nvinfo : EIATTR_FRAME_SIZE
	.align		4
.L_30:
        /*0078*/ 	.byte	0x04, 0x11
        /*007a*/ 	.short	(.L_32 - .L_31)
	.align		4
.L_31:
        /*007c*/ 	.word	index@(_Z16mapSqrtCthKernelPdi)
        /*0080*/ 	.word	0x00000000


	//----- nvinfo : EIATTR_REGCOUNT
	.align		4
.L_32:
        /*0084*/ 	.byte	0x04, 0x2f
        /*0086*/ 	.short	(.L_34 - .L_33)
	.align		4
.L_33:
        /*0088*/ 	.word	index@(_Z15mapPiCbrtKernelPdS_i)
        /*008c*/ 	.word	0x00000017


	//----- nvinfo : EIATTR_FRAME_SIZE
	.align		4
.L_34:
        /*0090*/ 	.byte	0x04, 0x11
        /*0092*/ 	.short	(.L_36 - .L_35)
	.align		4
.L_35:
        /*0094*/ 	.word	index@(_Z15mapPiCbrtKernelPdS_i)
        /*0098*/ 	.word	0x00000000


	//----- nvinfo : EIATTR_REGCOUNT
	.align		4
.L_36:
        /*009c*/ 	.byte	0x04, 0x2f
        /*009e*/ 	.short	(.L_38 - .L_37)
	.align		4
.L_37:
        /*00a0*/ 	.word	index@(_Z15multiplayKenrelPdS_i)
        /*00a4*/ 	.word	0x0000000a


	//----- nvinfo : EIATTR_FRAME_SIZE
	.align		4
.L_38:
        /*00a8*/ 	.byte	0x04, 0x11
        /*00aa*/ 	.short	(.L_40 - .L_39)
	.align		4
.L_39:
        /*00ac*/ 	.word	index@(_Z15multiplayKenrelPdS_i)
        /*00b0*/ 	.word	0x00000000


	//----- nvinfo : EIATTR_REGCOUNT
	.align		4
.L_40:
        /*00b4*/ 	.byte	0x04, 0x2f
        /*00b6*/ 	.short	(.L_42 - .L_41)
	.align		4
.L_41:
        /*00b8*/ 	.word	index@(_Z12reduceKernelPdiPf)
        /*00bc*/ 	.word	0x0000001a


	//----- nvinfo : EIATTR_FRAME_SIZE
	.align		4
.L_42:
        /*00c0*/ 	.byte	0x04, 0x11
        /*00c2*/ 	.short	(.L_44 - .L_43)
	.align		4
.L_43:
        /*00c4*/ 	.word	index@($_Z12reduceKernelPdiPf$__internal_trig_reduction_slowpathd)
        /*00c8*/ 	.word	0x00000028


	//----- nvinfo : EIATTR_FRAME_SIZE
	.align		4
.L_44:
        /*00cc*/ 	.byte	0x04, 0x11
        /*00ce*/ 	.short	(.L_46 - .L_45)
	.align		4
.L_45:
        /*00d0*/ 	.word	index@(_Z12reduceKernelPdiPf)
        /*00d4*/ 	.word	0x00000028


	//----- nvinfo : EIATTR_MIN_STACK_SIZE
	.align		4
.L_46:
        /*00d8*/ 	.byte	0x04, 0x12
        /*00da*/ 	.short	(.L_48 - .L_47)
	.align		4
.L_47:
        /*00dc*/ 	.word	index@(_Z12reduceKernelPdiPf)
        /*00e0*/ 	.word	0x00000028


	//----- nvinfo : EIATTR_MIN_STACK_SIZE
	.align		4
.L_48:
        /*00e4*/ 	.byte	0x04, 0x12
        /*00e6*/ 	.short	(.L_50 - .L_49)
	.align		4
.L_49:
        /*00e8*/ 	.word	index@(_Z15multiplayKenrelPdS_i)
        /*00ec*/ 	.word	0x00000000


	//----- nvinfo : EIATTR_MIN_STACK_SIZE
	.align		4
.L_50:
        /*00f0*/ 	.byte	0x04, 0x12
        /*00f2*/ 	.short	(.L_52 - .L_51)
	.align		4
.L_51:
        /*00f4*/ 	.word	index@(_Z15mapPiCbrtKernelPdS_i)
        /*00f8*/ 	.word	0x00000000


	//----- nvinfo : EIATTR_MIN_STACK_SIZE
	.align		4
.L_52:
        /*00fc*/ 	.byte	0x04, 0x12
        /*00fe*/ 	.short	(.L_54 - .L_53)
	.align		4
.L_53:
        /*0100*/ 	.word	index@(_Z16mapSqrtCthKernelPdi)
        /*0104*/ 	.word	0x00000000


	//----- nvinfo : EIATTR_MIN_STACK_SIZE
	.align		4
.L_54:
        /*0108*/ 	.byte	0x04, 0x12
        /*010a*/ 	.short	(.L_56 - .L_55)
	.align		4
.L_55:
        /*010c*/ 	.word	index@(_Z10copyKernelPdS_i)
        /*0110*/ 	.word	0x00000000


	//----- nvinfo : EIATTR_MIN_STACK_SIZE
	.align		4
.L_56:
        /*0114*/ 	.byte	0x04, 0x12
        /*0116*/ 	.short	(.L_58 - .L_57)
	.align		4
.L_57:
        /*0118*/ 	.word	index@(_Z13randomKernel2jPdii)
        /*011c*/ 	.word	0x00000030


	//----- nvinfo : EIATTR_MIN_STACK_SIZE
	.align		4
.L_58:
        /*0120*/ 	.byte	0x04, 0x12
        /*0122*/ 	.short	(.L_60 - .L_59)
	.align		4
.L_59:
        /*0124*/ 	.word	index@(_Z13randomKernel1jPdii)
        /*0128*/ 	.word	0x00000030
.L_60:


//--------------------- .nv.compat                --------------------------
	.section	.nv.compat,"",@"SHT_CUDA_COMPAT_INFO"
	.align	4
        /*0000*/ 	.byte	0x02, 0x09, 0x00, 0x00, 0x02, 0x02, 0x01, 0x00, 0x02, 0x05, 0x05, 0x00, 0x03, 0x07, 0x01, 0x01
        /*0010*/ 	.byte	0x02, 0x03, 0x00, 0x00, 0x02, 0x06, 0x01, 0x00, 0x04, 0x0b, 0x08, 0x00, 0x01, 0x00, 0x00, 0x00
        /*0020*/ 	.byte	0x00, 0x00, 0x00, 0x00


//--------------------- .nv.info._Z12reduceKernelPdiPf --------------------------
	.section	.nv.info._Z12reduceKernelPdiPf,"",@"SHT_CUDA_INFO"
	.sectionflags	@""
	.align	4


	//----- nvinfo : EIATTR_CUDA_API_VERSION
	.align		4
        /*0000*/ 	.byte	0x04, 0x37
        /*0002*/ 	.short	(.L_62 - .L_61)
.L_61:
        /*0004*/ 	.word	0x00000082


	//----- nvinfo : EIATTR_KPARAM_INFO
	.align		4
.L_62:
        /*0008*/ 	.byte	0x04, 0x17
        /*000a*/ 	.short	(.L_64 - .L_63)
.L_63:
        /*000c*/ 	.word	0x00000000
        /*0010*/ 	.short	0x0002
        /*0012*/ 	.short	0x0010
        /*0014*/ 	.byte	0x00, 0xf5, 0x21, 0x00


	//----- nvinfo : EIATTR_KPARAM_INFO
	.align		4
.L_64:
        /*0018*/ 	.byte	0x04, 0x17
        /*001a*/ 	.short	(.L_66 - .L_65)
.L_65:
        /*001c*/ 	.word	0x00000000
        /*0020*/ 	.short	0x0001
        /*0022*/ 	.short	0x0008
        /*0024*/ 	.byte	0x00, 0xf0, 0x11, 0x00


	//----- nvinfo : EIATTR_KPARAM_INFO
	.align		4
.L_66:
        /*0028*/ 	.byte	0x04, 0x17
        /*002a*/ 	.short	(.L_68 - .L_67)
.L_67:
        /*002c*/ 	.word	0x00000000
        /*0030*/ 	.short	0x0000
        /*0032*/ 	.short	0x0000
        /*0034*/ 	.byte	0x00, 0xf5, 0x21, 0x00


	//----- nvinfo : EIATTR_SPARSE_MMA_MASK
	.align		4
.L_68:
        /*0038*/ 	.byte	0x03, 0x50
        /*003a*/ 	.short	0x0000


	//----- nvinfo : EIATTR_MAXREG_COUNT
	.align		4
        /*003c*/ 	.byte	0x03, 0x1b
        /*003e*/ 	.short	0x00ff


	//----- nvinfo : EIATTR_MERCURY_ISA_VERSION
	.align		4
        /*0040*/ 	.byte	0x03, 0x5f
        /*0042*/ 	.short	0x0101


	//----- nvinfo : EIATTR_VRC_CTA_INIT_COUNT
	.align		4
        /*0044*/ 	.byte	0x02, 0x4a
	.zero		1
	.zero		1


	//----- nvinfo : EIATTR_EXIT_INSTR_OFFSETS
	.align		4
        /*0048*/ 	.byte	0x04, 0x1c
        /*004a*/ 	.short	(.L_70 - .L_69)


	//   ....[0]....
.L_69:
        /*004c*/ 	.word	0x00000080


	//   ....[1]....
        /*0050*/ 	.word	0x000002c0


	//   ....[2]....
        /*0054*/ 	.word	0x00000650


	//----- nvinfo : EIATTR_CRS_STACK_SIZE
	.align		4
.L_70:
        /*0058*/ 	.byte	0x04, 0x1e
        /*005a*/ 	.short	(.L_72 - .L_71)
.L_71:
        /*005c*/ 	.word	0x00000000


	//----- nvinfo : EIATTR_CBANK_PARAM_SIZE
	.align		4
.L_72:
        /*0060*/ 	.byte	0x03, 0x19
        /*0062*/ 	.short	0x0018


	//----- nvinfo : EIATTR_PARAM_CBANK
	.align		4
        /*0064*/ 	.byte	0x04, 0x0a
        /*0066*/ 	.short	(.L_74 - .L_73)
	.align		4
.L_73:
        /*0068*/ 	.word	index@(.nv.constant0._Z12reduceKernelPdiPf)
        /*006c*/ 	.short	0x0380
        /*006e*/ 	.short	0x0018


	//----- nvinfo : EIATTR_SW_WAR
	.align		4
.L_74:
        /*0070*/ 	.byte	0x04, 0x36
        /*0072*/ 	.short	(.L_76 - .L_75)
.L_75:
        /*0074*/ 	.word	0x00000008
.L_76:


//--------------------- .nv.info._Z15multiplayKenrelPdS_i --------------------------
	.section	.nv.info._Z15multiplayKenrelPdS_i,"",@"SHT_CUDA_INFO"
	.sectionflags	@""
	.align	4


	//----- nvinfo : EIATTR_CUDA_API_VERSION
	.align		4
        /*0000*/ 	.byte	0x04, 0x37
        /*0002*/ 	.short	(.L_78 - .L_77)
.L_77:
        /*0004*/ 	.word	0x00000082


	//----- nvinfo : EIATTR_KPARAM_INFO
	.align		4
.L_78:
        /*0008*/ 	.byte	0x04, 0x17
        /*000a*/ 	.short	(.L_80 - .L_79)
.L_79:
        /*000c*/ 	.word	0x00000000
        /*0010*/ 	.short	0x0002
        /*0012*/ 	.short	0x0010
        /*0014*/ 	.byte	0x00, 0xf0, 0x11, 0x00


	//----- nvinfo : EIATTR_KPARAM_INFO
	.align		4
.L_80:
        /*0018*/ 	.byte	0x04, 0x17
        /*001a*/ 	.short	(.L_82 - .L_81)
.L_81:
        /*001c*/ 	.word	0x00000000
        /*0020*/ 	.short	0x0001
        /*0022*/ 	.short	0x0008
        /*0024*/ 	.byte	0x00, 0xf5, 0x21, 0x00


	//----- nvinfo : EIATTR_KPARAM_INFO
	.align		4
.L_82:
        /*0028*/ 	.byte	0x04, 0x17
        /*002a*/ 	.short	(.L_84 - .L_83)
.L_83:
        /*002c*/ 	.word	0x00000000
        /*0030*/ 	.short	0x0000
        /*0032*/ 	.short	0x0000
        /*0034*/ 	.byte	0x00, 0xf5, 0x21, 0x00


	//----- nvinfo : EIATTR_SPARSE_MMA_MASK
	.align		4
.L_84:
        /*0038*/ 	.byte	0x03, 0x50
        /*003a*/ 	.short	0x0000


	//----- nvinfo : EIATTR_MAXREG_COUNT
	.align		4
        /*003c*/ 	.byte	0x03, 0x1b
        /*003e*/ 	.short	0x00ff


	//----- nvinfo : EIATTR_MERCURY_ISA_VERSION
	.align		4
        /*0040*/ 	.byte	0x03, 0x5f
        /*0042*/ 	.short	0x0101


	//----- nvinfo : EIATTR_VRC_CTA_INIT_COUNT
	.align		4
        /*0044*/ 	.byte	0x02, 0x4a
	.zero		1
	.zero		1


	//----- nvinfo : EIATTR_EXIT_INSTR_OFFSETS
	.align		4
        /*0048*/ 	.byte	0x04, 0x1c
        /*004a*/ 	.short	(.L_86 - .L_85)


	//   ....[0]....
.L_85:
        /*004c*/ 	.word	0x00000070


	//   ....[1]....
        /*0050*/ 	.word	0x00000110


	//----- nvinfo : EIATTR_CBANK_PARAM_SIZE
	.align		4
.L_86:
        /*0054*/ 	.byte	0x03, 0x19
        /*0056*/ 	.short	0x0014


	//----- nvinfo : EIATTR_PARAM_CBANK
	.align		4
        /*0058*/ 	.byte	0x04, 0x0a
        /*005a*/ 	.short	(.L_88 - .L_87)
	.align		4
.L_87:
        /*005c*/ 	.word	index@(.nv.constant0._Z15multiplayKenrelPdS_i)
        /*0060*/ 	.short	0x0380
        /*0062*/ 	.short	0x0014


	//----- nvinfo : EIATTR_SW_WAR
	.align		4
.L_88:
        /*0064*/ 	.byte	0x04, 0x36
        /*0066*/ 	.short	(.L_90 - .L_89)
.L_89:
        /*0068*/ 	.word	0x00000008
.L_90:


//--------------------- .nv.info._Z15mapPiCbrtKernelPdS_i --------------------------
	.section	.nv.info._Z15mapPiCbrtKernelPdS_i,"",@"SHT_CUDA_INFO"
	.sectionflags	@""
	.align	4


	//----- nvinfo : EIATTR_CUDA_API_VERSION
	.align		4
        /*0000*/ 	.byte	0x04, 0x37
        /*0002*/ 	.short	(.L_92 - .L_91)
.L_91:
        /*0004*/ 	.word	0x00000082


	//----- nvinfo : EIATTR_KPARAM_INFO
	.align		4
.L_92:
        /*0008*/ 	.byte	0x04, 0x17
        /*000a*/ 	.short	(.L_94 - .L_93)
.L_93:
        /*000c*/ 	.word	0x00000000
        /*0010*/ 	.short	0x0002
        /*0012*/ 	.short	0x0010
        /*0014*/ 	.byte	0x00, 0xf0, 0x11, 0x00


	//----- nvinfo : EIATTR_KPARAM_INFO
	.align		4
.L_94:
        /*0018*/ 	.byte	0x04, 0x17
        /*001a*/ 	.short	(.L_96 - .L_95)
.L_95:
        /*001c*/ 	.word	0x00000000
        /*0020*/ 	.short	0x0001
        /*0022*/ 	.short	0x0008
        /*0024*/ 	.byte	0x00, 0xf5, 0x21, 0x00


	//----- nvinfo : EIATTR_KPARAM_INFO
	.align		4
.L_96:
        /*0028*/ 	.byte	0x04, 0x17
        /*002a*/ 	.short	(.L_98 - .L_97)
.L_97:
        /*002c*/ 	.word	0x00000000
        /*0030*/ 	.short	0x0000
        /*0032*/ 	.short	0x0000
        /*0034*/ 	.byte	0x00, 0xf5, 0x21, 0x00


	//----- nvinfo : EIATTR_SPARSE_MMA_MASK
	.align		4
.L_98:
        /*0038*/ 	.byte	0x03, 0x50
        /*003a*/ 	.short	0x0000


	//----- nvinfo : EIATTR_MAXREG_COUNT
	.align		4
        /*003c*/ 	.byte	0x03, 0x1b
        /*003e*/ 	.short	0x00ff


	//----- nvinfo : EIATTR_MERCURY_ISA_VERSION
	.align		4
        /*0040*/ 	.byte	0x03, 0x5f
        /*0042*/ 	.short	0x0101


	//----- nvinfo : EIATTR_VRC_CTA_INIT_COUNT
	.align		4
        /*0044*/ 	.byte	0x02, 0x4a
	.zero		1
	.zero		1


	//----- nvinfo : EIATTR_EXIT_INSTR_OFFSETS
	.align		4
        /*0048*/ 	.byte	0x04, 0x1c
        /*004a*/ 	.short	(.L_100 - .L_99)


	//   ....[0]....
.L_99:
        /*004c*/ 	.word	0x00000370


	//   ....[1]....
        /*0050*/ 	.word	0x00000670


	//----- nvinfo : EIATTR_CRS_STACK_SIZE
	.align		4
.L_100:
        /*0054*/ 	.byte	0x04, 0x1e
        /*0056*/ 	.short	(.L_102 - .L_101)
.L_101:
        /*0058*/ 	.word	0x00000000


	//----- nvinfo : EIATTR_CBANK_PARAM_SIZE
	.align		4
.L_102:
        /*005c*/ 	.byte	0x03, 0x19
        /*005e*/ 	.short	0x0014


	//----- nvinfo : EIATTR_PARAM_CBANK
	.align		4
        /*0060*/ 	.byte	0x04, 0x0a
        /*0062*/ 	.short	(.L_104 - .L_103)
	.align		4
.L_103:
        /*0064*/ 	.word	index@(.nv.constant0._Z15mapPiCbrtKernelPdS_i)
        /*0068*/ 	.short	0x0380
        /*006a*/ 	.short	0x0014


	//----- nvinfo : EIATTR_SW_WAR
	.align		4
.L_104:
        /*006c*/ 	.byte	0x04, 0x36
        /*006e*/ 	.short	(.L_106 - .L_105)
.L_105:
        /*0070*/ 	.word	0x00000008
.L_106:


//--------------------- .nv.info._Z16mapSqrtCthKernelPdi --------------------------
	.section	.nv.info._Z16mapSqrtCthKernelPdi,"",@"SHT_CUDA_INFO"
	.sectionflags	@""
	.align	4


	//----- nvinfo : EIATTR_CUDA_API_VERSION
	.align		4
        /*0000*/ 	.byte	0x04, 0x37
        /*0002*/ 	.short	(.L_108 - .L_107)
.L_107:
        /*0004*/ 	.word	0x00000082


	//----- nvinfo : EIATTR_KPARAM_INFO
	.align		4
.L_108:
        /*0008*/ 	.byte	0x04, 0x17
        /*000a*/ 	.short	(.L_110 - .L_109)
.L_109:
        /*000c*/ 	.word	0x00000000
        /*0010*/ 	.short	0x0001
        /*0012*/ 	.short	0x0008
        /*0014*/ 	.byte	0x00, 0xf0, 0x11, 0x00


	//----- nvinfo : EIATTR_KPARAM_INFO
	.align		4
.L_110:
        /*0018*/ 	.byte	0x04, 0x17
        /*001a*/ 	.short	(.L_112 - .L_111)
.L_111:
        /*001c*/ 	.word	0x00000000
        /*0020*/ 	.short	0x0000
        /*0022*/ 	.short	0x0000
        /*0024*/ 	.byte	0x00, 0xf5, 0x21, 0x00


	//----- nvinfo : EIATTR_SPARSE_MMA_MASK
	.align		4
.L_112:
        /*0028*/ 	.byte	0x03, 0x50
        /*002a*/ 	.short	0x0000


	//----- nvinfo : EIATTR_MAXREG_COUNT
	.align		4
        /*002c*/ 	.byte	0x03, 0x1b
        /*002e*/ 	.short	0x00ff


	//----- nvinfo : EIATTR_NUM_BARRIERS
	.align		4
        /*0030*/ 	.byte	0x02, 0x4c
        /*0032*/ 	.byte	0x01
	.zero		1


	//----- nvinfo : EIATTR_MERCURY_ISA_VERSION
	.align		4
        /*0034*/ 	.byte	0x03, 0x5f
        /*0036*/ 	.short	0x0101


	//----- nvinfo : EIATTR_VRC_CTA_INIT_COUNT
	.align		4
        /*0038*/ 	.byte	0x02, 0x4a
	.zero		1
	.zero		1


	//----- nvinfo : EIATTR_EXIT_INSTR_OFFSETS
	.align		4
        /*003c*/ 	.byte	0x04, 0x1c
        /*003e*/ 	.short	(.L_114 - .L_113)


	//   ....[0]....
.L_113:
        /*0040*/ 	.word	0x00000f60


	//----- nvinfo : EIATTR_CRS_STACK_SIZE
	.align		4
.L_114:
        /*0044*/ 	.byte	0x04, 0x1e
        /*0046*/ 	.short	(.L_116 - .L_115)
.L_115:
        /*0048*/ 	.word	0x00000000


	//----- nvinfo : EIATTR_CBANK_PARAM_SIZE
	.align		4
.L_116:
        /*004c*/ 	.byte	0x03, 0x19
        /*004e*/ 	.short	0x000c


	//----- nvinfo : EIATTR_PARAM_CBANK
	.align		4
        /*0050*/ 	.byte	0x04, 0x0a
        /*0052*/ 	.short	(.L_118 - .L_117)
	.align		4
.L_117:
        /*0054*/ 	.word	index@(.nv.constant0._Z16mapSqrtCthKernelPdi)
        /*0058*/ 	.short	0x0380
        /*005a*/ 	.short	0x000c


	//----- nvinfo : EIATTR_SW_WAR
	.align		4
.L_118:
        /*005c*/ 	.byte	0x04, 0x36
        /*005e*/ 	.short	(.L_120 - .L_119)
.L_119:
        /*0060*/ 	.word	0x00000008
.L_120:


//--------------------- .nv.info._Z10copyKernelPdS_i --------------------------
	.section	.nv.info._Z10copyKernelPdS_i,"",@"SHT_CUDA_INFO"
	.sectionflags	@""
	.align	4


	//----- nvinfo : EIATTR_CUDA_API_VERSION
	.align		4
        /*0000*/ 	.byte	0x04, 0x37
        /*0002*/ 	.short	(.L_122 - .L_121)
.L_121:
        /*0004*/ 	.word	0x00000082


	//----- nvinfo : EIATTR_KPARAM_INFO
	.align		4
.L_122:
        /*0008*/ 	.byte	0x04, 0x17
        /*000a*/ 	.short	(.L_124 - .L_123)
.L_123:
        /*000c*/ 	.word	0x00000000
        /*0010*/ 	.short	0x0002
        /*0012*/ 	.short	0x0010
        /*0014*/ 	.byte	0x00, 0xf0, 0x11, 0x00


	//----- nvinfo : EIATTR_KPARAM_INFO
	.align		4
.L_124:
        /*0018*/ 	.byte	0x04, 0x17
        /*001a*/ 	.short	(.L_126 - .L_125)
.L_125:
        /*001c*/ 	.word	0x00000000
        /*0020*/ 	.short	0x0001
        /*0022*/ 	.short	0x0008
        /*0024*/ 	.byte	0x00, 0xf5, 0x21, 0x00


	//----- nvinfo : EIATTR_KPARAM_INFO
	.align		4
.L_126:
        /*0028*/ 	.byte	0x04, 0x17
        /*002a*/ 	.short	(.L_128 - .L_127)
.L_127:
        /*002c*/ 	.word	0x00000000
        /*0030*/ 	.short	0x0000
        /*0032*/ 	.short	0x0000
        /*0034*/ 	.byte	0x00, 0xf5, 0x21, 0x00


	//----- nvinfo : EIATTR_SPARSE_MMA_MASK
	.align		4
.L_128:
        /*0038*/ 	.byte	0x03, 0x50
        /*003a*/ 	.short	0x0000


	//----- nvinfo : EIATTR_MAXREG_COUNT
	.align		4
        /*003c*/ 	.byte	0x03, 0x1b
        /*003e*/ 	.short	0x00ff


	//----- nvinfo : EIATTR_MERCURY_ISA_VERSION
	.align		4
        /*0040*/ 	.byte	0x03, 0x5f
        /*0042*/ 	.short	0x0101


	//----- nvinfo : EIATTR_VRC_CTA_INIT_COUNT
	.align		4
        /*0044*/ 	.byte	0x02, 0x4a
	.zero		1
	.zero		1


	//----- nvinfo : EIATTR_EXIT_INSTR_OFFSETS
	.align		4
        /*0048*/ 	.byte	0x04, 0x1c
        /*004a*/ 	.short	(.L_130 - .L_129)


	//   ....[0]....
.L_129:
        /*004c*/ 	.word	0x00000070


	//   ....[1]....
        /*0050*/ 	.word	0x000000f0


	//----- nvinfo : EIATTR_CBANK_PARAM_SIZE
	.align		4
.L_130:
        /*0054*/ 	.byte	0x03, 0x19
        /*0056*/ 	.short	0x0014


	//----- nvinfo : EIATTR_PARAM_CBANK
	.align		4
        /*0058*/ 	.byte	0x04, 0x0a
        /*005a*/ 	.short	(.L_132 - .L_131)
	.align		4
.L_131:
        /*005c*/ 	.word	index@(.nv.constant0._Z10copyKernelPdS_i)
        /*0060*/ 	.short	0x0380
        /*0062*/ 	.short	0x0014


	//----- nvinfo : EIATTR_SW_WAR
	.align		4
.L_132:
        /*0064*/ 	.byte	0x04, 0x36
        /*0066*/ 	.short	(.L_134 - .L_133)
.L_133:
        /*0068*/ 	.word	0x00000008
.L_134:


//--------------------- .nv.info._Z13randomKernel2jPdii --------------------------
	.section	.nv.info._Z13randomKernel2jPdii,"",@"SHT_CUDA_INFO"
	.sectionflags	@""
	.align	4


	//----- nvinfo : EIATTR_CUDA_API_VERSION
	.align		4
        /*0000*/ 	.byte	0x04, 0x37
        /*0002*/ 	.short	(.L_136 - .L_135)
.L_135:
        /*0004*/ 	.word	0x00000082


	//----- nvinfo : EIATTR_KPARAM_INFO
	.align		4
.L_136:
        /*0008*/ 	.byte	0x04, 0x17
        /*000a*/ 	.short	(.L_138 - .L_137)
.L_137:
        /*000c*/ 	.word	0x00000000
        /*0010*/ 	.short	0x0003
        /*0012*/ 	.short	0x0014
        /*0014*/ 	.byte	0x00, 0xf0, 0x11, 0x00


	//----- nvinfo : EIATTR_KPARAM_INFO
	.align		4
.L_138:
        /*0018*/ 	.byte	0x04, 0x17
        /*001a*/ 	.short	(.L_140 - .L_139)
.L_139:
        /*001c*/ 	.word	0x00000000
        /*0020*/ 	.short	0x0002
        /*0022*/ 	.short	0x0010
        /*0024*/ 	.byte	0x00, 0xf0, 0x11, 0x00


	//----- nvinfo : EIATTR_KPARAM_INFO
	.align		4
.L_140:
        /*0028*/ 	.byte	0x04, 0x17
        /*002a*/ 	.short	(.L_142 - .L_141)
.L_141:
        /*002c*/ 	.word	0x00000000
        /*0030*/ 	.short	0x0001
        /*0032*/ 	.short	0x0008
        /*0034*/ 	.byte	0x00, 0xf5, 0x21, 0x00


	//----- nvinfo : EIATTR_KPARAM_INFO
	.align		4
.L_142:
        /*0038*/ 	.byte	0x04, 0x17
        /*003a*/ 	.short	(.L_144 - .L_143)
.L_143:
        /*003c*/ 	.word	0x00000000
        /*0040*/ 	.short	0x0000
        /*0042*/ 	.short	0x0000
        /*0044*/ 	.byte	0x00, 0xf0, 0x11, 0x00


	//----- nvinfo : EIATTR_SPARSE_MMA_MASK
	.align		4
.L_144:
        /*0048*/ 	.byte	0x03, 0x50
        /*004a*/ 	.short	0x0000


	//----- nvinfo : EIATTR_MAXREG_COUNT
	.align		4
        /*004c*/ 	.byte	0x03, 0x1b
        /*004e*/ 	.short	0x00ff


	//----- nvinfo : EIATTR_NUM_BARRIERS
	.align		4
        /*0050*/ 	.byte	0x02, 0x4c
        /*0052*/ 	.byte	0x01
	.zero		1


	//----- nvinfo : EIATTR_MERCURY_ISA_VERSION
	.align		4
        /*0054*/ 	.byte	0x03, 0x5f
        /*0056*/ 	.short	0x0101


	//----- nvinfo : EIATTR_VRC_CTA_INIT_COUNT
	.align		4
        /*0058*/ 	.byte	0x02, 0x4a
	.zero		1
	.zero		1


	//----- nvinfo : EIATTR_EXIT_INSTR_OFFSETS
	.align		4
        /*005c*/ 	.byte	0x04, 0x1c
        /*005e*/ 	.short	(.L_146 - .L_145)


	//   ....[0]....
.L_145:
        /*0060*/ 	.word	0x00002960


	//   ....[1]....
        /*0064*/ 	.word	0x00002990


	//----- nvinfo : EIATTR_CRS_STACK_SIZE
	.align		4
.L_146:
        /*0068*/ 	.byte	0x04, 0x1e
        /*006a*/ 	.short	(.L_148 - .L_147)
.L_147:
        /*006c*/ 	.word	0x00000000


	//----- nvinfo : EIATTR_CBANK_PARAM_SIZE
	.align		4
.L_148:
        /*0070*/ 	.byte	0x03, 0x19
        /*0072*/ 	.short	0x0018


	//----- nvinfo : EIATTR_PARAM_CBANK
	.align		4
        /*0074*/ 	.byte	0x04, 0x0a
        /*0076*/ 	.short	(.L_150 - .L_149)
	.align		4
.L_149:
        /*0078*/ 	.word	index@(.nv.constant0._Z13randomKernel2jPdii)
        /*007c*/ 	.short	0x0380
        /*007e*/ 	.short	0x0018


	//----- nvinfo : EIATTR_SW_WAR
	.align		4
.L_150:
        /*0080*/ 	.byte	0x04, 0x36
        /*0082*/ 	.short	(.L_152 - .L_151)
.L_151:
        /*0084*/ 	.word	0x00000008
.L_152:


//--------------------- .nv.info._Z13randomKernel1jPdii --------------------------
	.section	.nv.info._Z13randomKernel1jPdii,"",@"SHT_CUDA_INFO"
	.sectionflags	@""
	.align	4


	//----- nvinfo : EIATTR_CUDA_API_VERSION
	.align		4
        /*0000*/ 	.byte	0x04, 0x37
        /*0002*/ 	.short	(.L_154 - .L_153)
.L_153:
        /*0004*/ 	.word	0x00000082


	//----- nvinfo : EIATTR_KPARAM_INFO
	.align		4
.L_154:
        /*0008*/ 	.byte	0x04, 0x17
        /*000a*/ 	.short	(.L_156 - .L_155)
.L_155:
        /*000c*/ 	.word	0x00000000
        /*0010*/ 	.short	0x0003
        /*0012*/ 	.short	0x0014
        /*0014*/ 	.byte	0x00, 0xf0, 0x11, 0x00


	//----- nvinfo : EIATTR_KPARAM_INFO
	.align		4
.L_156:
        /*0018*/ 	.byte	0x04, 0x17
        /*001a*/ 	.short	(.L_158 - .L_157)
.L_157:
        /*001c*/ 	.word	0x00000000
        /*0020*/ 	.short	0x0002
        /*0022*/ 	.short	0x0010
        /*0024*/ 	.byte	0x00, 0xf0, 0x11, 0x00


	//----- nvinfo : EIATTR_KPARAM_INFO
	.align		4
.L_158:
        /*0028*/ 	.byte	0x04, 0x17
        /*002a*/ 	.short	(.L_160 - .L_159)
.L_159:
        /*002c*/ 	.word	0x00000000
        /*0030*/ 	.short	0x0001
        /*0032*/ 	.short	0x0008
        /*0034*/ 	.byte	0x00, 0xf5, 0x21, 0x00


	//----- nvinfo : EIATTR_KPARAM_INFO
	.align		4
.L_160:
        /*0038*/ 	.byte	0x04, 0x17
        /*003a*/ 	.short	(.L_162 - .L_161)
.L_161:
        /*003c*/ 	.word	0x00000000
        /*0040*/ 	.short	0x0000
        /*0042*/ 	.short	0x0000
        /*0044*/ 	.byte	0x00, 0xf0, 0x11, 0x00


	//----- nvinfo : EIATTR_SPARSE_MMA_MASK
	.align		4
.L_162:
        /*0048*/ 	.byte	0x03, 0x50
        /*004a*/ 	.short	0x0000


	//----- nvinfo : EIATTR_MAXREG_COUNT
	.align		4
        /*004c*/ 	.byte	0x03, 0x1b
        /*004e*/ 	.short	0x00ff


	//----- nvinfo : EIATTR_NUM_BARRIERS
	.align		4
        /*0050*/ 	.byte	0x02, 0x4c
        /*0052*/ 	.byte	0x01
	.zero		1


	//----- nvinfo : EIATTR_MERCURY_ISA_VERSION
	.align		4
        /*0054*/ 	.byte	0x03, 0x5f
        /*0056*/ 	.short	0x0101


	//----- nvinfo : EIATTR_VRC_CTA_INIT_COUNT
	.align		4
        /*0058*/ 	.byte	0x02, 0x4a
	.zero		1
	.zero		1


	//----- nvinfo : EIATTR_EXIT_INSTR_OFFSETS
	.align		4
        /*005c*/ 	.byte	0x04, 0x1c
        /*005e*/ 	.short	(.L_164 - .L_163)


	//   ....[0]....
.L_163:
        /*0060*/ 	.word	0x00002ac0


	//   ....[1]....
        /*0064*/ 	.word	0x00002af0


	//----- nvinfo : EIATTR_CRS_STACK_SIZE
	.align		4
.L_164:
        /*0068*/ 	.byte	0x04, 0x1e
        /*006a*/ 	.short	(.L_166 - .L_165)
.L_165:
        /*006c*/ 	.word	0x00000000


	//----- nvinfo : EIATTR_CBANK_PARAM_SIZE
	.align		4
.L_166:
        /*0070*/ 	.byte	0x03, 0x19
        /*0072*/ 	.short	0x0018


	//----- nvinfo : EIATTR_PARAM_CBANK
	.align		4
        /*0074*/ 	.byte	0x04, 0x0a
        /*0076*/ 	.short	(.L_168 - .L_167)
	.align		4
.L_167:
        /*0078*/ 	.word	index@(.nv.constant0._Z13randomKernel1jPdii)
        /*007c*/ 	.short	0x0380
        /*007e*/ 	.short	0x0018


	//----- nvinfo : EIATTR_SW_WAR
	.align		4
.L_168:
        /*0080*/ 	.byte	0x04, 0x36
        /*0082*/ 	.short	(.L_170 - .L_169)
.L_169:
        /*0084*/ 	.word	0x00000008
.L_170:


//--------------------- .nv.callgraph             --------------------------
	.section	.nv.callgraph,"",@"SHT_CUDA_CALLGRAPH"
	.align	4
	.sectionentsize	8
	.align		4
        /*0000*/ 	.word	0x00000000
	.align		4
        /*0004*/ 	.word	0xffffffff
	.align		4
        /*0008*/ 	.word	0x00000000
	.align		4
        /*000c*/ 	.word	0xfffffffe
	.align		4
        /*0010*/ 	.word	0x00000000
	.align		4
        /*0014*/ 	.word	0xfffffffd
	.align		4
        /*0018*/ 	.word	0x00000000
	.align		4
        /*001c*/ 	.word	0xfffffffc


//--------------------- .nv.constant4             --------------------------
	.section	.nv.constant4,"a",@progbits
	.align	8
	.align		8
.nv.constant4:
        /*0000*/ 	.dword	precalc_xorwow_matrix
	.align		8
        /*0008*/ 	.dword	precalc_xorwow_offset_matrix
	.align		8
        /*0010*/ 	.dword	mrg32k3aM1
	.align		8
        /*0018*/ 	.dword	mrg32k3aM2
	.align		8
        /*0020*/ 	.dword	mrg32k3aM1SubSeq
	.align		8
        /*0028*/ 	.dword	mrg32k3aM2SubSeq
	.align		8
        /*0030*/ 	.dword	mrg32k3aM1Seq
	.align		8
        /*0038*/ 	.dword	mrg32k3aM2Seq
	.align		8
        /*0040*/ 	.dword	__cudart_i2opi_d
	.align		8
        /*0048*/ 	.dword	__cudart_sin_cos_coeffs


//--------------------- .nv.constant3             --------------------------
	.section	.nv.constant3,"a",@progbits
	.align	8
.nv.constant3:
	.type		__cr_lgamma_table,@object
	.size		__cr_lgamma_table,(.L_8 - __cr_lgamma_table)
__cr_lgamma_table:
        /*0000*/ 	.byte	0x00, 0x00, 0x00, 0x00, 0x00, 0x00, 0x00, 0x00, 0x00, 0x00, 0x00, 0x00, 0x00, 0x00, 0x00, 0x00
        /*0010*/ 	.byte	0xef, 0x39, 0xfa, 0xfe, 0x42, 0x2e, 0xe6, 0x3f, 0x02, 0x20, 0x2a, 0xfa, 0x0b, 0xab, 0xfc, 0x3f
        /*0020*/ 	.byte	0xf9, 0x2c, 0x92, 0x7c, 0xa7, 0x6c, 0x09, 0x40, 0xc9, 0x79, 0x44, 0x3c, 0x64, 0x26, 0x13, 0x40
        /*0030*/ 	.byte	0xca, 0x01, 0xcf, 0x3a, 0x27, 0x51, 0x1a, 0x40, 0x30, 0xcc, 0x2d, 0xf3, 0xe1, 0x0c, 0x21, 0x40
        /*0040*/ 	.byte	0x0d, 0xb7, 0xfc, 0x82, 0x8e, 0x35, 0x25, 0x40
.L_8:


//--------------------- .text._Z12reduceKernelPdiPf --------------------------
	.section	.text._Z12reduceKernelPdiPf,"ax",@progbits
	.align	128
        .global         _Z12reduceKernelPdiPf
        .type           _Z12reduceKernelPdiPf,@function
        .size           _Z12reduceKernelPdiPf,(.L_x_73 - _Z12reduceKernelPdiPf)
        .other          _Z12reduceKernelPdiPf,@"STO_CUDA_ENTRY STV_DEFAULT"
_Z12reduceKernelPdiPf:
.text._Z12reduceKernelPdiPf:
[----:B------:R-:W0:Y:S01]  /*0000*/  LDC R1, c[0x0][0x37c] ;  /* 0x0000df00ff017b82 */ /* 0x000e220000000800 */
[----:B------:R-:W1:Y:S07]  /*0010*/  S2R R0, SR_TID.X ;  /* 0x0000000000007919 */ /* 0x000e6e0000002100 */
[----:B------:R-:W1:Y:S01]  /*0020*/  S2UR UR4, SR_CTAID.X ;  /* 0x00000000000479c3 */ /* 0x000e620000002500 */
[----:B------:R-:W2:Y:S01]  /*0030*/  LDCU UR5, c[0x0][0x388] ;  /* 0x00007100ff0577ac */ /* 0x000ea20008000800 */
[----:B0-----:R-:W-:-:S06]  /*0040*/  VIADD R1, R1, 0xffffffd8 ;  /* 0xffffffd801017836 */ /* 0x001fcc0000000000 */
[----:B------:R-:W1:Y:S02]  /*0050*/  LDC R5, c[0x0][0x360] ;  /* 0x0000d800ff057b82 */ /* 0x000e640000000800 */
[----:B-1----:R-:W-:-:S05]  /*0060*/  IMAD R5, R5, UR4, R0 ;  /* 0x0000000405057c24 */ /* 0x002fca000f8e0200 */
[----:B--2---:R-:W-:-:S13]  /*0070*/  ISETP.GE.AND P0, PT, R5, UR5, PT ;  /* 0x0000000505007c0c */ /* 0x004fda000bf06270 */
[----:B------:R-:W-:Y:S05]  /*0080*/  @P0 EXIT ;  /* 0x000000000000094d */ /* 0x000fea0003800000 */
[----:B------:R-:W0:Y:S01]  /*0090*/  LDC.64 R2, c[0x0][0x380] ;  /* 0x0000e000ff027b82 */ /* 0x000e220000000a00 */
[----:B------:R-:W0:Y:S07]  /*00a0*/  LDCU.64 UR4, c[0x0][0x358] ;  /* 0x00006b00ff0477ac */ /* 0x000e2e0008000a00 */
[----:B------:R-:W1:Y:S01]  /*00b0*/  LDC.64 R16, c[0x0][0x380] ;  /* 0x0000e000ff107b82 */ /* 0x000e620000000a00 */
[----:B0-----:R-:W2:Y:S01]  /*00c0*/  LDG.E.64 R2, desc[UR4][R2.64] ;  /* 0x0000000402027981 */ /* 0x001ea2000c1e1b00 */
[----:B-1----:R-:W-:-:S06]  /*00d0*/  IMAD.WIDE R16, R5, 0x8, R16 ;  /* 0x0000000805107825 */ /* 0x002fcc00078e0210 */
[----:B------:R-:W3:Y:S01]  /*00e0*/  LDG.E.64 R16, desc[UR4][R16.64] ;  /* 0x0000000410107981 */ /* 0x000ee2000c1e1b00 */
[----:B--2---:R-:W0:Y:S08]  /*00f0*/  F2I.F64.TRUNC R7, R2 ;  /* 0x0000000200077311 */ /* 0x004e30000030d100 */
[----:B---3--:R-:W1:Y:S01]  /*0100*/  F2I.F64.TRUNC R0, R16 ;  /* 0x0000001000007311 */ /* 0x008e62000030d100 */
[----:B0-----:R-:W-:-:S02]  /*0110*/  IABS R9, R7 ;  /* 0x0000000700097213 */ /* 0x001fc40000000000 */
[----:B------:R-:W-:-:S05]  /*0120*/  IABS R10, R7 ;  /* 0x00000007000a7213 */ /* 0x000fca0000000000 */
[----:B------:R-:W0:Y:S01]  /*0130*/  I2F.RP R6, R9 ;  /* 0x0000000900067306 */ /* 0x000e220000209400 */
[----:B------:R-:W-:Y:S01]  /*0140*/  IMAD.MOV R10, RZ, RZ, -R10 ;  /* 0x000000ffff0a7224 */ /* 0x000fe200078e0a0a */
[----:B-1----:R-:W-:Y:S02]  /*0150*/  IABS R2, R0 ;  /* 0x0000000000027213 */ /* 0x002fe40000000000 */
[----:B------:R-:W-:-:S04]  /*0160*/  LOP3.LUT R0, R0, R7, RZ, 0x3c, !PT ;  /* 0x0000000700007212 */ /* 0x000fc800078e3cff */
[----:B------:R-:W-:Y:S01]  /*0170*/  ISETP.GE.AND P2, PT, R0, RZ, PT ;  /* 0x000000ff0000720c */ /* 0x000fe20003f46270 */
[----:B0-----:R-:W0:Y:S02]  /*0180*/  MUFU.RCP R6, R6 ;  /* 0x0000000600067308 */ /* 0x001e240000001000 */
[----:B0-----:R-:W-:-:S06]  /*0190*/  VIADD R4, R6, 0xffffffe ;  /* 0x0ffffffe06047836 */ /* 0x001fcc0000000000 */
[----:B------:R0:W1:Y:S02]  /*01a0*/  F2I.FTZ.U32.TRUNC.NTZ R5, R4 ;  /* 0x0000000400057305 */ /* 0x000064000021f000 */
[----:B0-----:R-:W-:Y:S02]  /*01b0*/  IMAD.MOV.U32 R4, RZ, RZ, RZ ;  /* 0x000000ffff047224 */ /* 0x001fe400078e00ff */
[----:B-1----:R-:W-:-:S04]  /*01c0*/  IMAD.MOV R8, RZ, RZ, -R5 ;  /* 0x000000ffff087224 */ /* 0x002fc800078e0a05 */
[----:B------:R-:W-:-:S04]  /*01d0*/  IMAD R3, R8, R9, RZ ;  /* 0x0000000908037224 */ /* 0x000fc800078e02ff */
[----:B------:R-:W-:-:S04]  /*01e0*/  IMAD.HI.U32 R5, R5, R3, R4 ;  /* 0x0000000305057227 */ /* 0x000fc800078e0004 */
[----:B------:R-:W-:Y:S02]  /*01f0*/  IMAD.MOV.U32 R3, RZ, RZ, R10 ;  /* 0x000000ffff037224 */ /* 0x000fe400078e000a */
[----:B------:R-:W-:-:S04]  /*0200*/  IMAD.HI.U32 R5, R5, R2, RZ ;  /* 0x0000000205057227 */ /* 0x000fc800078e00ff */
[----:B------:R-:W-:-:S05]  /*0210*/  IMAD R2, R5, R3, R2 ;  /* 0x0000000305027224 */ /* 0x000fca00078e0202 */
[----:B------:R-:W-:-:S13]  /*0220*/  ISETP.GT.U32.AND P1, PT, R9, R2, PT ;  /* 0x000000020900720c */ /* 0x000fda0003f24070 */
[----:B------:R-:W-:Y:S02]  /*0230*/  @!P1 IMAD.IADD R2, R2, 0x1, -R9 ;  /* 0x0000000102029824 */ /* 0x000fe400078e0a09 */
[----:B------:R-:W-:Y:S01]  /*0240*/  @!P1 VIADD R5, R5, 0x1 ;  /* 0x0000000105059836 */ /* 0x000fe20000000000 */
[----:B------:R-:W-:Y:S02]  /*0250*/  ISETP.NE.AND P1, PT, R7, RZ, PT ;  /* 0x000000ff0700720c */ /* 0x000fe40003f25270 */
[----:B------:R-:W-:-:S13]  /*0260*/  ISETP.GE.U32.AND P0, PT, R2, R9, PT ;  /* 0x000000090200720c */ /* 0x000fda0003f06070 */
[----:B------:R-:W-:-:S04]  /*0270*/  @P0 VIADD R5, R5, 0x1 ;  /* 0x0000000105050836 */ /* 0x000fc80000000000 */
[----:B------:R-:W-:Y:S01]  /*0280*/  @!P2 IMAD.MOV R5, RZ, RZ, -R5 ;  /* 0x000000ffff05a224 */ /* 0x000fe200078e0a05 */
[----:B------:R-:W-:-:S04]  /*0290*/  @!P1 LOP3.LUT R5, RZ, R7, RZ, 0x33, !PT ;  /* 0x00000007ff059212 */ /* 0x000fc800078e33ff */
[----:B------:R-:W-:-:S04]  /*02a0*/  LOP3.LUT R5, R5, 0x1, RZ, 0xc0, !PT ;  /* 0x0000000105057812 */ /* 0x000fc800078ec0ff */
[----:B------:R-:W-:-:S13]  /*02b0*/  ISETP.NE.U32.AND P0, PT, R5, 0x1, PT ;  /* 0x000000010500780c */ /* 0x000fda0003f05070 */
[----:B------:R-:W-:Y:S05]  /*02c0*/  @!P0 EXIT ;  /* 0x000000000000894d */ /* 0x000fea0003800000 */
[----:B------:R-:W-:Y:S01]  /*02d0*/  DSETP.NEU.AND P0, PT, |R16|, +INF , PT ;  /* 0x7ff000001000742a */ /* 0x000fe20003f0d200 */
[----:B------:R-:W-:-:S13]  /*02e0*/  BSSY.RECONVERGENT B0, `(.L_x_0) ;  /* 0x0000016000007945 */ /* 0x000fda0003800200 */
[----:B------:R-:W-:Y:S01]  /*02f0*/  @!P0 DMUL R2, RZ, R16 ;  /* 0x00000010ff028228 */ /* 0x000fe20000000000 */
[----:B------:R-:W-:Y:S01]  /*0300*/  @!P0 IMAD.MOV.U32 R0, RZ, RZ, RZ ;  /* 0x000000ffff008224 */ /* 0x000fe200078e00ff */
[----:B------:R-:W-:Y:S09]  /*0310*/  @!P0 BRA `(.L_x_1) ;  /* 0x0000000000488947 */ /* 0x000ff20003800000 */
[----:B------:R-:W-:Y:S01]  /*0320*/  UMOV UR6, 0x6dc9c883 ;  /* 0x6dc9c88300067882 */ /* 0x000fe20000000000 */
[----:B------:R-:W-:Y:S01]  /*0330*/  UMOV UR7, 0x3fe45f30 ;  /* 0x3fe45f3000077882 */ /* 0x000fe20000000000 */
[C---:B------:R-:W-:Y:S02]  /*0340*/  DSETP.GE.AND P0, PT, |R16|.reuse, 2.14748364800000000000e+09, PT ;  /* 0x41e000001000742a */ /* 0x040fe40003f06200 */
[----:B------:R-:W-:Y:S01]  /*0350*/  DMUL R4, R16, UR6 ;  /* 0x0000000610047c28 */ /* 0x000fe20008000000 */
[----:B------:R-:W-:Y:S01]  /*0360*/  UMOV UR6, 0x54442d18 ;  /* 0x54442d1800067882 */ /* 0x000fe20000000000 */
[----:B------:R-:W-:-:S04]  /*0370*/  UMOV UR7, 0x3ff921fb ;  /* 0x3ff921fb00077882 */ /* 0x000fc80000000000 */
[----:B------:R-:W0:Y:S08]  /*0380*/  F2I.F64 R0, R4 ;  /* 0x0000000400007311 */ /* 0x000e300000301100 */
[----:B0-----:R-:W0:Y:S02]  /*0390*/  I2F.F64 R2, R0 ;  /* 0x0000000000027312 */ /* 0x001e240000201c00 */
[----:B0-----:R-:W-:Y:S01]  /*03a0*/  DFMA R6, R2, -UR6, R16 ;  /* 0x8000000602067c2b */ /* 0x001fe20008000010 */
[----:B------:R-:W-:Y:S01]  /*03b0*/  UMOV UR6, 0x33145c00 ;  /* 0x33145c0000067882 */ /* 0x000fe20000000000 */
[----:B------:R-:W-:-:S06]  /*03c0*/  UMOV UR7, 0x3c91a626 ;  /* 0x3c91a62600077882 */ /* 0x000fcc0000000000 */
[----:B------:R-:W-:Y:S01]  /*03d0*/  DFMA R6, R2, -UR6, R6 ;  /* 0x8000000602067c2b */ /* 0x000fe20008000006 */
[----:B------:R-:W-:Y:S01]  /*03e0*/  UMOV UR6, 0x252049c0 ;  /* 0x252049c000067882 */ /* 0x000fe20000000000 */
[----:B------:R-:W-:-:S06]  /*03f0*/  UMOV UR7, 0x397b839a ;  /* 0x397b839a00077882 */ /* 0x000fcc0000000000 */
[----:B------:R-:W-:Y:S01]  /*0400*/  DFMA R2, R2, -UR6, R6 ;  /* 0x8000000602027c2b */ /* 0x000fe20008000006 */
[----:B------:R-:W-:Y:S10]  /*0410*/  @!P0 BRA `(.L_x_1) ;  /* 0x0000000000088947 */ /* 0x000ff40003800000 */
[----:B------:R-:W-:-:S07]  /*0420*/  MOV R10, 0x440 ;  /* 0x00000440000a7802 */ /* 0x000fce0000000f00 */
[----:B------:R-:W-:Y:S05]  /*0430*/  CALL.REL.NOINC `($_Z12reduceKernelPdiPf$__internal_trig_reduction_slowpathd) ;  /* 0x0000000000887944 */ /* 0x000fea0003c00000 */
.L_x_1:
[----:B------:R-:W-:Y:S05]  /*0440*/  BSYNC.RECONVERGENT B0 ;  /* 0x0000000000007941 */ /* 0x000fea0003800200 */
.L_x_0:
[----:B------:R-:W0:Y:S01]  /*0450*/  LDCU.64 UR6, c[0x4][0x48] ;  /* 0x01000900ff0677ac */ /* 0x000e220008000a00 */
[----:B------:R-:W-:-:S05]  /*0460*/  IMAD.SHL.U32 R4, R0, 0x40, RZ ;  /* 0x0000004000047824 */ /* 0x000fca00078e00ff */
[----:B------:R-:W-:-:S04]  /*0470*/  LOP3.LUT R4, R4, 0x40, RZ, 0xc0, !PT ;  /* 0x0000004004047812 */ /* 0x000fc800078ec0ff */
[----:B0-----:R-:W-:-:S05]  /*0480*/  IADD3 R18, P0, PT, R4, UR6, RZ ;  /* 0x0000000604127c10 */ /* 0x001fca000ff1e0ff */
[----:B------:R-:W-:-:S05]  /*0490*/  IMAD.X R19, RZ, RZ, UR7, P0 ;  /* 0x00000007ff137e24 */ /* 0x000fca00080e06ff */
[----:B------:R-:W2:Y:S04]  /*04a0*/  LDG.E.128.CONSTANT R4, desc[UR4][R18.64] ;  /* 0x0000000412047981 */ /* 0x000ea8000c1e9d00 */
[----:B------:R-:W3:Y:S04]  /*04b0*/  LDG.E.128.CONSTANT R8, desc[UR4][R18.64+0x10] ;  /* 0x0000100412087981 */ /* 0x000ee8000c1e9d00 */
[----:B------:R-:W4:Y:S01]  /*04c0*/  LDG.E.128.CONSTANT R12, desc[UR4][R18.64+0x20] ;  /* 0x00002004120c7981 */ /* 0x000f22000c1e9d00 */
[----:B------:R-:W-:Y:S01]  /*04d0*/  LOP3.LUT R16, R0, 0x1, RZ, 0xc0, !PT ;  /* 0x0000000100107812 */ /* 0x000fe200078ec0ff */
[----:B------:R-:W-:-:S02]  /*04e0*/  IMAD.MOV.U32 R20, RZ, RZ, 0x20fd8164 ;  /* 0x20fd8164ff147424 */ /* 0x000fc400078e00ff */
[----:B------:R-:W-:Y:S01]  /*04f0*/  IMAD.MOV.U32 R21, RZ, RZ, 0x3da8ff83 ;  /* 0x3da8ff83ff157424 */ /* 0x000fe200078e00ff */
[----:B------:R-:W-:Y:S01]  /*0500*/  ISETP.NE.U32.AND P0, PT, R16, 0x1, PT ;  /* 0x000000011000780c */ /* 0x000fe20003f05070 */
[----:B------:R-:W-:-:S03]  /*0510*/  DMUL R16, R2, R2 ;  /* 0x0000000202107228 */ /* 0x000fc60000000000 */
[----:B------:R-:W-:Y:S02]  /*0520*/  FSEL R20, R20, -8.06006814911005101289e+34, !P0 ;  /* 0xf9785eba14147808 */ /* 0x000fe40004000000 */
[----:B------:R-:W-:-:S06]  /*0530*/  FSEL R21, -R21, 0.11223486810922622681, !P0 ;  /* 0x3de5db6515157808 */ /* 0x000fcc0004000100 */
[----:B--2---:R-:W-:-:S08]  /*0540*/  DFMA R4, R16, R20, R4 ;  /* 0x000000141004722b */ /* 0x004fd00000000004 */
[----:B------:R-:W-:-:S08]  /*0550*/  DFMA R4, R16, R4, R6 ;  /* 0x000000041004722b */ /* 0x000fd00000000006 */
[----:B---3--:R-:W-:-:S08]  /*0560*/  DFMA R4, R16, R4, R8 ;  /* 0x000000041004722b */ /* 0x008fd00000000008 */
[----:B------:R-:W-:-:S08]  /*0570*/  DFMA R4, R16, R4, R10 ;  /* 0x000000041004722b */ /* 0x000fd0000000000a */
[----:B----4-:R-:W-:-:S08]  /*0580*/  DFMA R4, R16, R4, R12 ;  /* 0x000000041004722b */ /* 0x010fd0000000000c */
[----:B------:R-:W-:-:S08]  /*0590*/  DFMA R4, R16, R4, R14 ;  /* 0x000000041004722b */ /* 0x000fd0000000000e */
[----:B------:R-:W-:Y:S02]  /*05a0*/  DFMA R2, R4, R2, R2 ;  /* 0x000000020402722b */ /* 0x000fe40000000002 */
[----:B------:R-:W-:-:S10]  /*05b0*/  DFMA R4, R16, R4, 1 ;  /* 0x3ff000001004742b */ /* 0x000fd40000000004 */
[----:B------:R-:W-:Y:S02]  /*05c0*/  FSEL R6, R4, R2, !P0 ;  /* 0x0000000204067208 */ /* 0x000fe40004000000 */
[----:B------:R-:W-:Y:S02]  /*05d0*/  FSEL R7, R5, R3, !P0 ;  /* 0x0000000305077208 */ /* 0x000fe40004000000 */
[----:B------:R-:W-:Y:S01]  /*05e0*/  LOP3.LUT P0, RZ, R0, 0x2, RZ, 0xc0, !PT ;  /* 0x0000000200ff7812 */ /* 0x000fe2000780c0ff */
[----:B------:R-:W0:Y:S03]  /*05f0*/  LDC.64 R4, c[0x0][0x390] ;  /* 0x0000e400ff047b82 */ /* 0x000e260000000a00 */
[----:B------:R-:W-:-:S10]  /*0600*/  DADD R2, RZ, -R6 ;  /* 0x00000000ff027229 */ /* 0x000fd40000000806 */
[----:B------:R-:W-:Y:S02]  /*0610*/  FSEL R3, R7, R3, !P0 ;  /* 0x0000000307037208 */ /* 0x000fe40004000000 */
[----:B------:R-:W-:-:S04]  /*0620*/  FSEL R2, R6, R2, !P0 ;  /* 0x0000000206027208 */ /* 0x000fc80004000000 */
[----:B------:R-:W0:Y:S02]  /*0630*/  F2F.F32.F64 R3, R2 ;  /* 0x0000000200037310 */ /* 0x000e240000301000 */
[----:B0-----:R-:W-:Y:S01]  /*0640*/  REDG.E.ADD.F32.FTZ.RN.STRONG.GPU desc[UR4][R4.64], R3 ;  /* 0x00000003040079a6 */ /* 0x001fe2000c12f304 */
[----:B------:R-:W-:Y:S05]  /*0650*/  EXIT ;  /* 0x000000000000794d */ /* 0x000fea0003800000 */
        .type           $_Z12reduceKernelPdiPf$__internal_trig_reduction_slowpathd,@function
        .size           $_Z12reduceKernelPdiPf$__internal_trig_reduction_slowpathd,(.L_x_73 - $_Z12reduceKernelPdiPf$__internal_trig_reduction_slowpathd)
$_Z12reduceKernelPdiPf$__internal_trig_reduction_slowpathd:
[--C-:B------:R-:W-:Y:S01]  /*0660*/  SHF.R.U32.HI R6, RZ, 0x14, R17.reuse ;  /* 0x00000014ff067819 */ /* 0x100fe20000011611 */
[----:B------:R-:W-:Y:S02]  /*0670*/  IMAD.MOV.U32 R11, RZ, RZ, R16 ;  /* 0x000000ffff0b7224 */ /* 0x000fe400078e0010 */
[----:B------:R-:W-:Y:S01]  /*0680*/  IMAD.MOV.U32 R12, RZ, RZ, R17 ;  /* 0x000000ffff0c7224 */ /* 0x000fe200078e0011 */
[----:B------:R-:W-:Y:S01]  /*0690*/  LOP3.LUT R0, R6, 0x7ff, RZ, 0xc0, !PT ;  /* 0x000007ff06007812 */ /* 0x000fe200078ec0ff */
[----:B------:R-:W-:-:S03]  /*06a0*/  IMAD.MOV.U32 R4, RZ, RZ, RZ ;  /* 0x000000ffff047224 */ /* 0x000fc600078e00ff */
[----:B------:R-:W-:-:S13]  /*06b0*/  ISETP.NE.AND P0, PT, R0, 0x7ff, PT ;  /* 0x000007ff0000780c */ /* 0x000fda0003f05270 */
[----:B------:R-:W-:Y:S05]  /*06c0*/  @!P0 BRA `(.L_x_2) ;  /* 0x0000000800488947 */ /* 0x000fea0003800000 */
[----:B------:R-:W-:Y:S01]  /*06d0*/  VIADD R2, R0, 0xfffffc00 ;  /* 0xfffffc0000027836 */ /* 0x000fe20000000000 */
[----:B------:R-:W-:Y:S01]  /*06e0*/  BSSY.RECONVERGENT B1, `(.L_x_3) ;  /* 0x000002f000017945 */ /* 0x000fe20003800200 */
[----:B------:R-:W-:-:S03]  /*06f0*/  CS2R R18, SRZ ;  /* 0x0000000000127805 */ /* 0x000fc6000001ff00 */
[----:B------:R-:W-:Y:S02]  /*0700*/  SHF.R.U32.HI R0, RZ, 0x6, R2 ;  /* 0x00000006ff007819 */ /* 0x000fe40000011602 */
[----:B------:R-:W-:Y:S02]  /*0710*/  ISETP.GE.U32.AND P0, PT, R2, 0x80, PT ;  /* 0x000000800200780c */ /* 0x000fe40003f06070 */
[C---:B------:R-:W-:Y:S02]  /*0720*/  IADD3 R7, PT, PT, -R0.reuse, 0x13, RZ ;  /* 0x0000001300077810 */ /* 0x040fe40007ffe1ff */
[----:B------:R-:W-:Y:S02]  /*0730*/  IADD3 R15, PT, PT, -R0, 0xf, RZ ;  /* 0x0000000f000f7810 */ /* 0x000fe40007ffe1ff */
[----:B------:R-:W-:-:S04]  /*0740*/  SEL R7, R7, 0x12, P0 ;  /* 0x0000001207077807 */ /* 0x000fc80000000000 */
[----:B------:R-:W-:-:S13]  /*0750*/  ISETP.GE.AND P0, PT, R15, R7, PT ;  /* 0x000000070f00720c */ /* 0x000fda0003f06270 */
[----:B------:R-:W-:Y:S05]  /*0760*/  @P0 BRA `(.L_x_4) ;  /* 0x0000000000980947 */ /* 0x000fea0003800000 */
[----:B------:R-:W0:Y:S01]  /*0770*/  LDC.64 R8, c[0x0][0x358] ;  /* 0x0000d600ff087b82 */ /* 0x000e220000000a00 */
[C---:B------:R-:W-:Y:S01]  /*0780*/  SHF.L.U64.HI R13, R11.reuse, 0xb, R12 ;  /* 0x0000000b0b0d7819 */ /* 0x040fe2000001020c */
[----:B------:R-:W-:Y:S01]  /*0790*/  BSSY.RECONVERGENT B2, `(.L_x_5) ;  /* 0x0000022000027945 */ /* 0x000fe20003800200 */
[----:B------:R-:W-:Y:S01]  /*07a0*/  IMAD.SHL.U32 R11, R11, 0x800, RZ ;  /* 0x000008000b0b7824 */ /* 0x000fe200078e00ff */
[----:B------:R-:W-:Y:S01]  /*07b0*/  IADD3 R14, PT, PT, RZ, -R0, -R7 ;  /* 0x80000000ff0e7210 */ /* 0x000fe20007ffe807 */
[----:B------:R-:W-:Y:S01]  /*07c0*/  IMAD.MOV.U32 R12, RZ, RZ, RZ ;  /* 0x000000ffff0c7224 */ /* 0x000fe200078e00ff */
[----:B------:R-:W-:Y:S02]  /*07d0*/  CS2R R18, SRZ ;  /* 0x0000000000127805 */ /* 0x000fe4000001ff00 */
[----:B------:R-:W-:Y:S01]  /*07e0*/  LOP3.LUT R13, R13, 0x80000000, RZ, 0xfc, !PT ;  /* 0x800000000d0d7812 */ /* 0x000fe200078efcff */
[----:B------:R-:W1:Y:S06]  /*07f0*/  LDC.64 R2, c[0x4][0x40] ;  /* 0x01001000ff027b82 */ /* 0x000e6c0000000a00 */
.L_x_6:
[----:B0-----:R-:W-:Y:S01]  /*0800*/  R2UR UR6, R8 ;  /* 0x00000000080672ca */ /* 0x001fe200000e0000 */
[----:B-1----:R-:W-:Y:S01]  /*0810*/  IMAD.WIDE R4, R15, 0x8, R2 ;  /* 0x000000080f047825 */ /* 0x002fe200078e0202 */
[----:B------:R-:W-:-:S13]  /*0820*/  R2UR UR7, R9 ;  /* 0x00000000090772ca */ /* 0x000fda00000e0000 */
[----:B------:R-:W2:Y:S01]  /*0830*/  LDG.E.64.CONSTANT R4, desc[UR6][R4.64] ;  /* 0x0000000604047981 */ /* 0x000ea2000c1e9b00 */
[----:B------:R-:W-:Y:S02]  /*0840*/  VIADD R14, R14, 0x1 ;  /* 0x000000010e0e7836 */ /* 0x000fe40000000000 */
[----:B------:R-:W-:Y:S02]  /*0850*/  VIADD R15, R15, 0x1 ;  /* 0x000000010f0f7836 */ /* 0x000fe40000000000 */
[----:B--2---:R-:W-:-:S04]  /*0860*/  IMAD.WIDE.U32 R18, P2, R4, R11, R18 ;  /* 0x0000000b04127225 */ /* 0x004fc80007840012 */
[----:B------:R-:W-:Y:S02]  /*0870*/  IMAD R21, R4, R13, RZ ;  /* 0x0000000d04157224 */ /* 0x000fe400078e02ff */
[CC--:B------:R-:W-:Y:S02]  /*0880*/  IMAD R16, R5.reuse, R11.reuse, RZ ;  /* 0x0000000b05107224 */ /* 0x0c0fe400078e02ff */
[----:B------:R-:W-:Y:S01]  /*0890*/  IMAD.HI.U32 R23, R5, R11, RZ ;  /* 0x0000000b05177227 */ /* 0x000fe200078e00ff */
[----:B------:R-:W-:-:S03]  /*08a0*/  IADD3 R19, P0, PT, R21, R19, RZ ;  /* 0x0000001315137210 */ /* 0x000fc60007f1e0ff */
[----:B------:R-:W-:Y:S01]  /*08b0*/  IMAD R21, R12, 0x8, R1 ;  /* 0x000000080c157824 */ /* 0x000fe200078e0201 */
[----:B------:R-:W-:Y:S01]  /*08c0*/  IADD3 R19, P1, PT, R16, R19, RZ ;  /* 0x0000001310137210 */ /* 0x000fe20007f3e0ff */
[----:B------:R-:W-:-:S04]  /*08d0*/  IMAD.HI.U32 R16, R4, R13, RZ ;  /* 0x0000000d04107227 */ /* 0x000fc800078e00ff */
[----:B------:R-:W-:Y:S01]  /*08e0*/  IMAD.X R4, RZ, RZ, R16, P2 ;  /* 0x000000ffff047224 */ /* 0x000fe200010e0610 */
[----:B------:R0:W-:Y:S01]  /*08f0*/  STL.64 [R21], R18 ;  /* 0x0000001215007387 */ /* 0x0001e20000100a00 */
[----:B------:R-:W-:-:S03]  /*0900*/  IMAD.HI.U32 R16, R5, R13, RZ ;  /* 0x0000000d05107227 */ /* 0x000fc600078e00ff */
[----:B------:R-:W-:Y:S01]  /*0910*/  IADD3.X R4, P0, PT, R23, R4, RZ, P0, !PT ;  /* 0x0000000417047210 */ /* 0x000fe2000071e4ff */
[----:B------:R-:W-:Y:S02]  /*0920*/  IMAD R5, R5, R13, RZ ;  /* 0x0000000d05057224 */ /* 0x000fe400078e02ff */
[----:B------:R-:W-:-:S03]  /*0930*/  VIADD R12, R12, 0x1 ;  /* 0x000000010c0c7836 */ /* 0x000fc60000000000 */
[----:B------:R-:W-:Y:S01]  /*0940*/  IADD3.X R5, P1, PT, R5, R4, RZ, P1, !PT ;  /* 0x0000000405057210 */ /* 0x000fe20000f3e4ff */
[----:B------:R-:W-:Y:S01]  /*0950*/  IMAD.X R4, RZ, RZ, R16, P0 ;  /* 0x000000ffff047224 */ /* 0x000fe200000e0610 */
[----:B------:R-:W-:-:S03]  /*0960*/  ISETP.NE.AND P0, PT, R14, -0xf, PT ;  /* 0xfffffff10e00780c */ /* 0x000fc60003f05270 */
[----:B------:R-:W-:Y:S02]  /*0970*/  IMAD.X R4, RZ, RZ, R4, P1 ;  /* 0x000000ffff047224 */ /* 0x000fe400008e0604 */
[----:B0-----:R-:W-:Y:S02]  /*0980*/  IMAD.MOV.U32 R18, RZ, RZ, R5 ;  /* 0x000000ffff127224 */ /* 0x001fe400078e0005 */
[----:B------:R-:W-:-:S06]  /*0990*/  IMAD.MOV.U32 R19, RZ, RZ, R4 ;  /* 0x000000ffff137224 */ /* 0x000fcc00078e0004 */
[----:B------:R-:W-:Y:S05]  /*09a0*/  @P0 BRA `(.L_x_6) ;  /* 0xfffffffc00940947 */ /* 0x000fea000383ffff */
[----:B------:R-:W-:Y:S05]  /*09b0*/  BSYNC.RECONVERGENT B2 ;  /* 0x0000000000027941 */ /* 0x000fea0003800200 */
.L_x_5:
[----:B------:R-:W-:-:S07]  /*09c0*/  IMAD.MOV.U32 R15, RZ, RZ, R7 ;  /* 0x000000ffff0f7224 */ /* 0x000fce00078e0007 */
.L_x_4:
[----:B------:R-:W-:Y:S05]  /*09d0*/  BSYNC.RECONVERGENT B1 ;  /* 0x0000000000017941 */ /* 0x000fea0003800200 */
.L_x_3:
[----:B------:R-:W-:Y:S01]  /*09e0*/  LOP3.LUT P0, R21, R6, 0x3f, RZ, 0xc0, !PT ;  /* 0x0000003f06157812 */ /* 0x000fe2000780c0ff */
[----:B------:R-:W-:-:S04]  /*09f0*/  IMAD.IADD R0, R0, 0x1, R15 ;  /* 0x0000000100007824 */ /* 0x000fc800078e020f */
[----:B------:R-:W-:-:S05]  /*0a00*/  IMAD.U32 R23, R0, 0x8, R1 ;  /* 0x0000000800177824 */ /* 0x000fca00078e0001 */
[----:B------:R0:W-:Y:S04]  /*0a10*/  STL.64 [R23+-0x78], R18 ;  /* 0xffff881217007387 */ /* 0x0001e80000100a00 */
[----:B------:R-:W2:Y:S04]  /*0a20*/  @P0 LDL.64 R8, [R1+0x8] ;  /* 0x0000080001080983 */ /* 0x000ea80000100a00 */
[----:B------:R-:W3:Y:S04]  /*0a30*/  LDL.64 R2, [R1+0x10] ;  /* 0x0000100001027983 */ /* 0x000ee80000100a00 */
[----:B------:R-:W4:Y:S01]  /*0a40*/  LDL.64 R4, [R1+0x18] ;  /* 0x0000180001047983 */ /* 0x000f220000100a00 */
[----:B------:R-:W-:Y:S01]  /*0a50*/  @P0 LOP3.LUT R0, R6, 0x3f, RZ, 0xc, !PT ;  /* 0x0000003f06000812 */ /* 0x000fe200078e0cff */
[----:B------:R-:W-:Y:S01]  /*0a60*/  BSSY.RECONVERGENT B1, `(.L_x_7) ;  /* 0x0000034000017945 */ /* 0x000fe20003800200 */
[----:B--2---:R-:W-:-:S02]  /*0a70*/  @P0 SHF.R.U64 R7, R8, 0x1, R9 ;  /* 0x0000000108070819 */ /* 0x004fc40000001209 */
[----:B------:R-:W-:Y:S02]  /*0a80*/  @P0 SHF.R.U32.HI R9, RZ, 0x1, R9 ;  /* 0x00000001ff090819 */ /* 0x000fe40000011609 */
[CC--:B---3--:R-:W-:Y:S02]  /*0a90*/  @P0 SHF.L.U32 R11, R2.reuse, R21.reuse, RZ ;  /* 0x00000015020b0219 */ /* 0x0c8fe400000006ff */
[----:B------:R-:W-:Y:S02]  /*0aa0*/  @P0 SHF.R.U64 R6, R7, R0, R9 ;  /* 0x0000000007060219 */ /* 0x000fe40000001209 */
[--C-:B------:R-:W-:Y:S02]  /*0ab0*/  @P0 SHF.R.U32.HI R15, RZ, 0x1, R3.reuse ;  /* 0x00000001ff0f0819 */ /* 0x100fe40000011603 */
[C-C-:B------:R-:W-:Y:S02]  /*0ac0*/  @P0 SHF.R.U64 R13, R2.reuse, 0x1, R3.reuse ;  /* 0x00000001020d0819 */ /* 0x140fe40000001203 */
[----:B------:R-:W-:-:S02]  /*0ad0*/  @P0 SHF.L.U64.HI R8, R2, R21, R3 ;  /* 0x0000001502080219 */ /* 0x000fc40000010203 */
[----:B------:R-:W-:Y:S02]  /*0ae0*/  @P0 SHF.R.U32.HI R7, RZ, R0, R9 ;  /* 0x00000000ff070219 */ /* 0x000fe40000011609 */
[----:B------:R-:W-:Y:S02]  /*0af0*/  @P0 LOP3.LUT R2, R11, R6, RZ, 0xfc, !PT ;  /* 0x000000060b020212 */ /* 0x000fe400078efcff */
[----:B----4-:R-:W-:Y:S02]  /*0b00*/  @P0 SHF.L.U32 R9, R4, R21, RZ ;  /* 0x0000001504090219 */ /* 0x010fe400000006ff */
[----:B------:R-:W-:Y:S02]  /*0b10*/  @P0 SHF.R.U64 R12, R13, R0, R15 ;  /* 0x000000000d0c0219 */ /* 0x000fe4000000120f */
[----:B------:R-:W-:Y:S01]  /*0b20*/  @P0 LOP3.LUT R3, R8, R7, RZ, 0xfc, !PT ;  /* 0x0000000708030212 */ /* 0x000fe200078efcff */
[----:B------:R-:W-:Y:S01]  /*0b30*/  IMAD.SHL.U32 R8, R2, 0x4, RZ ;  /* 0x0000000402087824 */ /* 0x000fe200078e00ff */
[----:B------:R-:W-:-:S02]  /*0b40*/  @P0 SHF.L.U64.HI R21, R4, R21, R5 ;  /* 0x0000001504150219 */ /* 0x000fc40000010205 */
[----:B------:R-:W-:Y:S02]  /*0b50*/  @P0 LOP3.LUT R4, R9, R12, RZ, 0xfc, !PT ;  /* 0x0000000c09040212 */ /* 0x000fe400078efcff */
[----:B------:R-:W-:Y:S02]  /*0b60*/  @P0 SHF.R.U32.HI R0, RZ, R0, R15 ;  /* 0x00000000ff000219 */ /* 0x000fe4000001160f */
[----:B------:R-:W-:Y:S02]  /*0b70*/  SHF.L.U64.HI R9, R2, 0x2, R3 ;  /* 0x0000000202097819 */ /* 0x000fe40000010203 */
[----:B------:R-:W-:Y:S02]  /*0b80*/  @P0 LOP3.LUT R5, R21, R0, RZ, 0xfc, !PT ;  /* 0x0000000015050212 */ /* 0x000fe400078efcff */
[----:B------:R-:W-:Y:S02]  /*0b90*/  SHF.L.W.U32.HI R3, R3, 0x2, R4 ;  /* 0x0000000203037819 */ /* 0x000fe40000010e04 */
[----:B------:R-:W-:-:S02]  /*0ba0*/  IADD3 RZ, P0, PT, RZ, -R8, RZ ;  /* 0x80000008ffff7210 */ /* 0x000fc40007f1e0ff */
[----:B------:R-:W-:Y:S02]  /*0bb0*/  LOP3.LUT R0, RZ, R9, RZ, 0x33, !PT ;  /* 0x00000009ff007212 */ /* 0x000fe400078e33ff */
[----:B------:R-:W-:Y:S02]  /*0bc0*/  SHF.L.W.U32.HI R4, R4, 0x2, R5 ;  /* 0x0000000204047819 */ /* 0x000fe40000010e05 */
[----:B------:R-:W-:Y:S02]  /*0bd0*/  LOP3.LUT R6, RZ, R3, RZ, 0x33, !PT ;  /* 0x00000003ff067212 */ /* 0x000fe400078e33ff */
[----:B------:R-:W-:Y:S02]  /*0be0*/  IADD3.X R2, P0, PT, RZ, R0, RZ, P0, !PT ;  /* 0x00000000ff027210 */ /* 0x000fe4000071e4ff */
[----:B------:R-:W-:Y:S02]  /*0bf0*/  LOP3.LUT R0, RZ, R4, RZ, 0x33, !PT ;  /* 0x00000004ff007212 */ /* 0x000fe400078e33ff */
[----:B------:R-:W-:-:S02]  /*0c00*/  IADD3.X R6, P1, PT, RZ, R6, RZ, P0, !PT ;  /* 0x00000006ff067210 */ /* 0x000fc4000073e4ff */
[----:B------:R-:W-:-:S03]  /*0c10*/  ISETP.GT.U32.AND P2, PT, R3, -0x1, PT ;  /* 0xffffffff0300780c */ /* 0x000fc60003f44070 */
[----:B------:R-:W-:Y:S01]  /*0c20*/  IMAD.X R7, RZ, RZ, R0, P1 ;  /* 0x000000ffff077224 */ /* 0x000fe200008e0600 */
[----:B------:R-:W-:-:S04]  /*0c30*/  ISETP.GT.AND.EX P0, PT, R4, -0x1, PT, P2 ;  /* 0xffffffff0400780c */ /* 0x000fc80003f04320 */
[----:B------:R-:W-:Y:S02]  /*0c40*/  SEL R12, R4, R7, P0 ;  /* 0x00000007040c7207 */ /* 0x000fe40000000000 */
[----:B------:R-:W-:Y:S02]  /*0c50*/  SEL R7, R3, R6, P0 ;  /* 0x0000000603077207 */ /* 0x000fe40000000000 */
[----:B------:R-:W-:Y:S02]  /*0c60*/  ISETP.NE.U32.AND P1, PT, R12, RZ, PT ;  /* 0x000000ff0c00720c */ /* 0x000fe40003f25070 */
[----:B------:R-:W-:Y:S02]  /*0c70*/  SEL R9, R9, R2, P0 ;  /* 0x0000000209097207 */ /* 0x000fe40000000000 */
[----:B------:R-:W-:Y:S01]  /*0c80*/  SEL R3, R7, R12, !P1 ;  /* 0x0000000c07037207 */ /* 0x000fe20004800000 */
[----:B------:R-:W-:-:S05]  /*0c90*/  @!P0 IMAD.MOV R8, RZ, RZ, -R8 ;  /* 0x000000ffff088224 */ /* 0x000fca00078e0a08 */
[----:B------:R-:W1:Y:S02]  /*0ca0*/  FLO.U32 R3, R3 ;  /* 0x0000000300037300 */ /* 0x000e6400000e0000 */
[C---:B-1----:R-:W-:Y:S02]  /*0cb0*/  IADD3 R6, PT, PT, -R3.reuse, 0x1f, RZ ;  /* 0x0000001f03067810 */ /* 0x042fe40007ffe1ff */
[----:B------:R-:W-:-:S03]  /*0cc0*/  IADD3 R0, PT, PT, -R3, 0x3f, RZ ;  /* 0x0000003f03007810 */ /* 0x000fc60007ffe1ff */
[----:B------:R-:W-:-:S05]  /*0cd0*/  @P1 IMAD.MOV R0, RZ, RZ, R6 ;  /* 0x000000ffff001224 */ /* 0x000fca00078e0206 */
[----:B------:R-:W-:-:S13]  /*0ce0*/  ISETP.NE.AND P1, PT, R0, RZ, PT ;  /* 0x000000ff0000720c */ /* 0x000fda0003f25270 */
[----:B0-----:R-:W-:Y:S05]  /*0cf0*/  @!P1 BRA `(.L_x_8) ;  /* 0x0000000000289947 */ /* 0x001fea0003800000 */
[----:B------:R-:W-:Y:S02]  /*0d00*/  LOP3.LUT R2, R0, 0x3f, RZ, 0xc0, !PT ;  /* 0x0000003f00027812 */ /* 0x000fe400078ec0ff */
[--C-:B------:R-:W-:Y:S02]  /*0d10*/  SHF.R.U64 R6, R8, 0x1, R9.reuse ;  /* 0x0000000108067819 */ /* 0x100fe40000001209 */
[----:B------:R-:W-:Y:S02]  /*0d20*/  SHF.R.U32.HI R8, RZ, 0x1, R9 ;  /* 0x00000001ff087819 */ /* 0x000fe40000011609 */
[----:B------:R-:W-:Y:S02]  /*0d30*/  LOP3.LUT R3, R0, 0x3f, RZ, 0xc, !PT ;  /* 0x0000003f00037812 */ /* 0x000fe400078e0cff */
[CC--:B------:R-:W-:Y:S02]  /*0d40*/  SHF.L.U64.HI R12, R7.reuse, R2.reuse, R12 ;  /* 0x00000002070c7219 */ /* 0x0c0fe4000001020c */
[----:B------:R-:W-:-:S02]  /*0d50*/  SHF.L.U32 R7, R7, R2, RZ ;  /* 0x0000000207077219 */ /* 0x000fc400000006ff */
[-CC-:B------:R-:W-:Y:S02]  /*0d60*/  SHF.R.U64 R2, R6, R3.reuse, R8.reuse ;  /* 0x0000000306027219 */ /* 0x180fe40000001208 */
[----:B------:R-:W-:Y:S02]  /*0d70*/  SHF.R.U32.HI R3, RZ, R3, R8 ;  /* 0x00000003ff037219 */ /* 0x000fe40000011608 */
[----:B------:R-:W-:Y:S02]  /*0d80*/  LOP3.LUT R7, R7, R2, RZ, 0xfc, !PT ;  /* 0x0000000207077212 */ /* 0x000fe400078efcff */
[----:B------:R-:W-:-:S07]  /*0d90*/  LOP3.LUT R12, R12, R3, RZ, 0xfc, !PT ;  /* 0x000000030c0c7212 */ /* 0x000fce00078efcff */
.L_x_8:
[----:B------:R-:W-:Y:S05]  /*0da0*/  BSYNC.RECONVERGENT B1 ;  /* 0x0000000000017941 */ /* 0x000fea0003800200 */
.L_x_7:
[----:B------:R-:W-:Y:S01]  /*0db0*/  IMAD.WIDE.U32 R8, R7, 0x2168c235, RZ ;  /* 0x2168c23507087825 */ /* 0x000fe200078e00ff */
[----:B------:R-:W-:-:S03]  /*0dc0*/  SHF.R.U32.HI R5, RZ, 0x1e, R5 ;  /* 0x0000001eff057819 */ /* 0x000fc60000011605 */
[----:B------:R-:W-:Y:S01]  /*0dd0*/  IMAD.MOV.U32 R2, RZ, RZ, R9 ;  /* 0x000000ffff027224 */ /* 0x000fe200078e0009 */
[----:B------:R-:W-:Y:S01]  /*0de0*/  IADD3 RZ, P1, PT, R8, R8, RZ ;  /* 0x0000000808ff7210 */ /* 0x000fe20007f3e0ff */
[----:B------:R-:W-:Y:S01]  /*0df0*/  IMAD.MOV.U32 R3, RZ, RZ, RZ ;  /* 0x000000ffff037224 */ /* 0x000fe200078e00ff */
[----:B------:R-:W-:Y:S01]  /*0e00*/  LEA.HI R4, R4, R5, RZ, 0x1 ;  /* 0x0000000504047211 */ /* 0x000fe200078f08ff */
[----:B------:R-:W-:-:S04]  /*0e10*/  IMAD.HI.U32 R6, R12, -0x36f0255e, RZ ;  /* 0xc90fdaa20c067827 */ /* 0x000fc800078e00ff */
[----:B------:R-:W-:-:S04]  /*0e20*/  IMAD.WIDE.U32 R2, R7, -0x36f0255e, R2 ;  /* 0xc90fdaa207027825 */ /* 0x000fc800078e0002 */
[C---:B------:R-:W-:Y:S02]  /*0e30*/  IMAD R7, R12.reuse, -0x36f0255e, RZ ;  /* 0xc90fdaa20c077824 */ /* 0x040fe400078e02ff */
[----:B------:R-:W-:-:S04]  /*0e40*/  IMAD.WIDE.U32 R2, P2, R12, 0x2168c235, R2 ;  /* 0x2168c2350c027825 */ /* 0x000fc80007840002 */
[----:B------:R-:W-:Y:S01]  /*0e50*/  IMAD.X R6, RZ, RZ, R6, P2 ;  /* 0x000000ffff067224 */ /* 0x000fe200010e0606 */
[----:B------:R-:W-:Y:S02]  /*0e60*/  IADD3 R3, P2, PT, R7, R3, RZ ;  /* 0x0000000307037210 */ /* 0x000fe40007f5e0ff */
[----:B------:R-:W-:Y:S02]  /*0e70*/  IADD3.X RZ, P1, PT, R2, R2, RZ, P1, !PT ;  /* 0x0000000202ff7210 */ /* 0x000fe40000f3e4ff */
[C---:B------:R-:W-:Y:S01]  /*0e80*/  ISETP.GT.U32.AND P3, PT, R3.reuse, RZ, PT ;  /* 0x000000ff0300720c */ /* 0x040fe20003f64070 */
[----:B------:R-:W-:Y:S01]  /*0e90*/  IMAD.X R6, RZ, RZ, R6, P2 ;  /* 0x000000ffff067224 */ /* 0x000fe200010e0606 */
[----:B------:R-:W-:-:S04]  /*0ea0*/  IADD3.X R2, P2, PT, R3, R3, RZ, P1, !PT ;  /* 0x0000000303027210 */ /* 0x000fc80000f5e4ff */
[C---:B------:R-:W-:Y:S01]  /*0eb0*/  ISETP.GT.AND.EX P1, PT, R6.reuse, RZ, PT, P3 ;  /* 0x000000ff0600720c */ /* 0x040fe20003f24330 */
[----:B------:R-:W-:-:S03]  /*0ec0*/  IMAD.X R7, R6, 0x1, R6, P2 ;  /* 0x0000000106077824 */ /* 0x000fc600010e0606 */
[----:B------:R-:W-:Y:S02]  /*0ed0*/  SEL R2, R2, R3, P1 ;  /* 0x0000000302027207 */ /* 0x000fe40000800000 */
[----:B------:R-:W-:Y:S02]  /*0ee0*/  SEL R3, R7, R6, P1 ;  /* 0x0000000607037207 */ /* 0x000fe40000800000 */
[----:B------:R-:W-:Y:S02]  /*0ef0*/  IADD3 R2, P2, PT, R2, 0x1, RZ ;  /* 0x0000000102027810 */ /* 0x000fe40007f5e0ff */
[----:B------:R-:W-:Y:S02]  /*0f00*/  SEL R7, RZ, 0xffffffff, !P1 ;  /* 0xffffffffff077807 */ /* 0x000fe40004800000 */
[----:B------:R-:W-:Y:S01]  /*0f10*/  LOP3.LUT P1, R17, R17, 0x80000000, RZ, 0xc0, !PT ;  /* 0x8000000011117812 */ /* 0x000fe2000782c0ff */
[----:B------:R-:W-:Y:S02]  /*0f20*/  IMAD.X R3, RZ, RZ, R3, P2 ;  /* 0x000000ffff037224 */ /* 0x000fe400010e0603 */
[----:B------:R-:W-:Y:S01]  /*0f30*/  IMAD.IADD R0, R7, 0x1, -R0 ;  /* 0x0000000107007824 */ /* 0x000fe200078e0a00 */
[----:B------:R-:W-:-:S02]  /*0f40*/  @!P0 LOP3.LUT R17, R17, 0x80000000, RZ, 0x3c, !PT ;  /* 0x8000000011118812 */ /* 0x000fc400078e3cff */
[----:B------:R-:W-:Y:S01]  /*0f50*/  SHF.R.U64 R2, R2, 0xa, R3 ;  /* 0x0000000a02027819 */ /* 0x000fe20000001203 */
[----:B------:R-:W-:-:S03]  /*0f60*/  IMAD.SHL.U32 R0, R0, 0x100000, RZ ;  /* 0x0010000000007824 */ /* 0x000fc600078e00ff */
[----:B------:R-:W-:-:S03]  /*0f70*/  IADD3 R2, P2, PT, R2, 0x1, RZ ;  /* 0x0000000102027810 */ /* 0x000fc60007f5e0ff */
[----:B------:R-:W-:Y:S01]  /*0f80*/  @P1 IMAD.MOV R4, RZ, RZ, -R4 ;  /* 0x000000ffff041224 */ /* 0x000fe200078e0a04 */
[----:B------:R-:W-:-:S04]  /*0f90*/  LEA.HI.X R3, R3, RZ, RZ, 0x16, P2 ;  /* 0x000000ff03037211 */ /* 0x000fc800010fb4ff */
[--C-:B------:R-:W-:Y:S02]  /*0fa0*/  SHF.R.U64 R2, R2, 0x1, R3.reuse ;  /* 0x0000000102027819 */ /* 0x100fe40000001203 */
[----:B------:R-:W-:Y:S02]  /*0fb0*/  SHF.R.U32.HI R3, RZ, 0x1, R3 ;  /* 0x00000001ff037819 */ /* 0x000fe40000011603 */
[----:B------:R-:W-:-:S04]  /*0fc0*/  IADD3 R11, P2, P3, RZ, RZ, R2 ;  /* 0x000000ffff0b7210 */ /* 0x000fc80007b5e002 */
[----:B------:R-:W-:-:S04]  /*0fd0*/  IADD3.X R0, PT, PT, R0, 0x3fe00000, R3, P2, P3 ;  /* 0x3fe0000000007810 */ /* 0x000fc800017e6403 */
[----:B------:R-:W-:-:S07]  /*0fe0*/  LOP3.LUT R12, R0, R17, RZ, 0xfc, !PT ;  /* 0x00000011000c7212 */ /* 0x000fce00078efcff */
.L_x_2:
[----:B------:R-:W-:Y:S02]  /*0ff0*/  IMAD.MOV.U32 R2, RZ, RZ, R11 ;  /* 0x000000ffff027224 */ /* 0x000fe400078e000b */
[----:B------:R-:W-:Y:S02]  /*1000*/  IMAD.MOV.U32 R11, RZ, RZ, 0x0 ;  /* 0x00000000ff0b7424 */ /* 0x000fe400078e00ff */
[----:B------:R-:W-:Y:S02]  /*1010*/  IMAD.MOV.U32 R0, RZ, RZ, R4 ;  /* 0x000000ffff007224 */ /* 0x000fe400078e0004 */
[----:B------:R-:W-:Y:S01]  /*1020*/  IMAD.MOV.U32 R3, RZ, RZ, R12 ;  /* 0x000000ffff037224 */ /* 0x000fe200078e000c */
[----:B------:R-:W-:Y:S06]  /*1030*/  RET.REL.NODEC R10 `(_Z12reduceKernelPdiPf) ;  /* 0xffffffec0af07950 */ /* 0x000fec0003c3ffff */
.L_x_9:
[----:B------:R-:W-:-:S00]  /*1040*/  BRA `(.L_x_9) ;  /* 0xfffffffc00fc7947 */ /* 0x000fc0000383ffff */
[----:B------:R-:W-:-:S00]  /*1050*/  NOP ;  /* 0x0000000000007918 */ /* 0x000fc00000000000 */
        /* <DEDUP_REMOVED lines=10> */
.L_x_73:


//--------------------- .text._Z15multiplayKenrelPdS_i --------------------------
	.section	.text._Z15multiplayKenrelPdS_i,"ax",@progbits
	.align	128
        .global         _Z15multiplayKenrelPdS_i
        .type           _Z15multiplayKenrelPdS_i,@function
        .size           _Z15multiplayKenrelPdS_i,(.L_x_78 - _Z15multiplayKenrelPdS_i)
        .other          _Z15multiplayKenrelPdS_i,@"STO_CUDA_ENTRY STV_DEFAULT"
_Z15multiplayKenrelPdS_i:
.text._Z15multiplayKenrelPdS_i:
[----:B------:R-:W-:Y:S01]  /*0000*/  LDC R1, c[0x0][0x37c] ;  /* 0x0000df00ff017b82 */ /* 0x000fe20000000800 */
[----:B------:R-:W0:Y:S07]  /*0010*/  S2R R0, SR_TID.X ;  /* 0x0000000000007919 */ /* 0x000e2e0000002100 */
[----:B------:R-:W0:Y:S01]  /*0020*/  S2UR UR4, SR_CTAID.X ;  /* 0x00000000000479c3 */ /* 0x000e220000002500 */
[----:B------:R-:W1:Y:S07]  /*0030*/  LDCU UR5, c[0x0][0x390] ;  /* 0x00007200ff0577ac */ /* 0x000e6e0008000800 */
[----:B------:R-:W0:Y:S02]  /*0040*/  LDC R7, c[0x0][0x360] ;  /* 0x0000d800ff077b82 */ /* 0x000e240000000800 */
[----:B0-----:R-:W-:-:S05]  /*0050*/  IMAD R7, R7, UR4, R0 ;  /* 0x0000000407077c24 */ /* 0x001fca000f8e0200 */
[----:B-1----:R-:W-:-:S13]  /*0060*/  ISETP.GE.AND P0, PT, R7, UR5, PT ;  /* 0x0000000507007c0c */ /* 0x002fda000bf06270 */
[----:B------:R-:W-:Y:S05]  /*0070*/  @P0 EXIT ;  /* 0x000000000000094d */ /* 0x000fea0003800000 */
[----:B------:R-:W0:Y:S01]  /*0080*/  LDC.64 R2, c[0x0][0x380] ;  /* 0x0000e000ff027b82 */ /* 0x000e220000000a00 */
[----:B------:R-:W1:Y:S07]  /*0090*/  LDCU.64 UR4, c[0x0][0x358] ;  /* 0x00006b00ff0477ac */ /* 0x000e6e0008000a00 */
[----:B------:R-:W2:Y:S01]  /*00a0*/  LDC.64 R4, c[0x0][0x388] ;  /* 0x0000e200ff047b82 */ /* 0x000ea20000000a00 */
[----:B0-----:R-:W-:-:S06]  /*00b0*/  IMAD.WIDE R2, R7, 0x8, R2 ;  /* 0x0000000807027825 */ /* 0x001fcc00078e0202 */
[----:B-1----:R-:W3:Y:S01]  /*00c0*/  LDG.E.64 R2, desc[UR4][R2.64] ;  /* 0x0000000402027981 */ /* 0x002ee2000c1e1b00 */
[----:B--2---:R-:W-:-:S05]  /*00d0*/  IMAD.WIDE R4, R7, 0x8, R4 ;  /* 0x0000000807047825 */ /* 0x004fca00078e0204 */
[----:B------:R-:W3:Y:S02]  /*00e0*/  LDG.E.64 R6, desc[UR4][R4.64] ;  /* 0x0000000404067981 */ /* 0x000ee4000c1e1b00 */
[----:B---3--:R-:W-:-:S07]  /*00f0*/  DMUL R6, R2, R6 ;  /* 0x0000000602067228 */ /* 0x008fce0000000000 */
[----:B------:R-:W-:Y:S01]  /*0100*/  STG.E.64 desc[UR4][R4.64], R6 ;  /* 0x0000000604007986 */ /* 0x000fe2000c101b04 */
[----:B------:R-:W-:Y:S05]  /*0110*/  EXIT ;  /* 0x000000000000794d */ /* 0x000fea0003800000 */
.L_x_10:
        /* <DEDUP_REMOVED lines=14> */
.L_x_78:


//--------------------- .text._Z15mapPiCbrtKernelPdS_i --------------------------
	.section	.text._Z15mapPiCbrtKernelPdS_i,"ax",@progbits
	.align	128
        .global         _Z15mapPiCbrtKernelPdS_i
        .type           _Z15mapPiCbrtKernelPdS_i,@function
        .size           _Z15mapPiCbrtKernelPdS_i,(.L_x_79 - _Z15mapPiCbrtKernelPdS_i)
        .other          _Z15mapPiCbrtKernelPdS_i,@"STO_CUDA_ENTRY STV_DEFAULT"
_Z15mapPiCbrtKernelPdS_i:
.text._Z15mapPiCbrtKernelPdS_i:
[----:B------:R-:W-:Y:S01]  /*0000*/  LDC R1, c[0x0][0x37c] ;  /* 0x0000df00ff017b82 */ /* 0x000fe20000000800 */
[----:B------:R-:W0:Y:S07]  /*0010*/  S2R R3, SR_TID.X ;  /* 0x0000000000037919 */ /* 0x000e2e0000002100 */
[----:B------:R-:W0:Y:S01]  /*0020*/  S2UR UR4, SR_CTAID.X ;  /* 0x00000000000479c3 */ /* 0x000e220000002500 */
[----:B------:R-:W-:Y:S07]  /*0030*/  BSSY.RECONVERGENT B0, `(.L_x_11) ;  /* 0x0000030000007945 */ /* 0x000fee0003800200 */
[----:B------:R-:W0:Y:S02]  /*0040*/  LDC R0, c[0x0][0x360] ;  /* 0x0000d800ff007b82 */ /* 0x000e240000000800 */
[----:B0-----:R-:W-:Y:S01]  /*0050*/  IMAD R0, R0, UR4, R3 ;  /* 0x0000000400007c24 */ /* 0x001fe2000f8e0203 */
[----:B------:R-:W0:Y:S04]  /*0060*/  LDCU.64 UR4, c[0x0][0x358] ;  /* 0x00006b00ff0477ac */ /* 0x000e280008000a00 */
[----:B------:R-:W-:-:S13]  /*0070*/  ISETP.NE.AND P0, PT, R0, RZ, PT ;  /* 0x000000ff0000720c */ /* 0x000fda0003f05270 */
[----:B------:R-:W-:Y:S05]  /*0080*/  @P0 BRA `(.L_x_12) ;  /* 0x0000000000a80947 */ /* 0x000fea0003800000 */
[----:B------:R-:W0:Y:S02]  /*0090*/  LDC.64 R2, c[0x0][0x380] ;  /* 0x0000e000ff027b82 */ /* 0x000e240000000a00 */
[----:B0-----:R-:W2:Y:S01]  /*00a0*/  LDG.E.64 R4, desc[UR4][R2.64] ;  /* 0x0000000402047981 */ /* 0x001ea2000c1e1b00 */
[----:B------:R-:W-:Y:S01]  /*00b0*/  UMOV UR6, 0x54442d18 ;  /* 0x54442d1800067882 */ /* 0x000fe20000000000 */
[----:B------:R-:W-:Y:S01]  /*00c0*/  UMOV UR7, 0x400921fb ;  /* 0x400921fb00077882 */ /* 0x000fe20000000000 */
[----:B------:R-:W-:Y:S01]  /*00d0*/  IMAD.MOV.U32 R16, RZ, RZ, RZ ;  /* 0x000000ffff107224 */ /* 0x000fe200078e00ff */
[----:B--2---:R-:W-:-:S10]  /*00e0*/  DMUL R4, R4, UR6 ;  /* 0x0000000604047c28 */ /* 0x004fd40008000000 */
[----:B------:R-:W-:Y:S01]  /*00f0*/  LOP3.LUT R7, R5, 0x7fffffff, RZ, 0xc0, !PT ;  /* 0x7fffffff05077812 */ /* 0x000fe200078ec0ff */
[----:B------:R-:W-:-:S03]  /*0100*/  IMAD.MOV.U32 R6, RZ, RZ, R4 ;  /* 0x000000ffff067224 */ /* 0x000fc600078e0004 */
[----:B------:R-:W-:-:S03]  /*0110*/  ISETP.GE.U32.AND P0, PT, R7, 0x100000, PT ;  /* 0x001000000700780c */ /* 0x000fc60003f06070 */
[----:B------:R-:W-:-:S10]  /*0120*/  DMUL R10, R6, 1.80143985094819840000e+16 ;  /* 0x43500000060a7828 */ /* 0x000fd40000000000 */
[----:B------:R-:W-:Y:S02]  /*0130*/  SEL R7, R11, R7, !P0 ;  /* 0x000000070b077207 */ /* 0x000fe40004000000 */
[----:B------:R-:W-:Y:S02]  /*0140*/  SEL R10, R10, R4, !P0 ;  /* 0x000000040a0a7207 */ /* 0x000fe40004000000 */
[----:B------:R-:W-:-:S04]  /*0150*/  LEA.HI R6, R7, 0xfffffc02, RZ, 0xc ;  /* 0xfffffc0207067811 */ /* 0x000fc800078f60ff */
[----:B------:R-:W-:-:S05]  /*0160*/  I2FP.F32.S32 R6, R6 ;  /* 0x0000000600067245 */ /* 0x000fca0000201400 */
[----:B------:R-:W-:-:S06]  /*0170*/  FMUL R6, R6, 0.3333333432674407959 ;  /* 0x3eaaaaab06067820 */ /* 0x000fcc0000400000 */
[----:B------:R-:W0:Y:S02]  /*0180*/  F2I.NTZ R6, R6 ;  /* 0x0000000600067305 */ /* 0x000e240000203100 */
[----:B0-----:R-:W-:-:S06]  /*0190*/  IMAD R11, R6, -0x300000, R7 ;  /* 0xffd00000060b7824 */ /* 0x001fcc00078e0207 */
[----:B------:R-:W0:Y:S08]  /*01a0*/  F2F.F32.F64 R7, R10 ;  /* 0x0000000a00077310 */ /* 0x000e300000301000 */
[----:B0-----:R-:W0:Y:S02]  /*01b0*/  MUFU.LG2 R7, R7 ;  /* 0x0000000700077308 */ /* 0x001e240000000c00 */
[----:B0-----:R-:W-:Y:S01]  /*01c0*/  FMUL R20, R7, 0.3333333432674407959 ;  /* 0x3eaaaaab07147820 */ /* 0x001fe20000400000 */
[----:B------:R-:W-:-:S02]  /*01d0*/  VIADD R7, R6, 0xfee ;  /* 0x00000fee06077836 */ /* 0x000fc40000000000 */
[----:B------:R-:W-:-:S03]  /*01e0*/  @P0 VIADD R7, R6, 0x100000 ;  /* 0x0010000006070836 */ /* 0x000fc60000000000 */
[----:B------:R-:W0:Y:S08]  /*01f0*/  MUFU.EX2 R8, R20 ;  /* 0x0000001400087308 */ /* 0x000e300000000800 */
[----:B0-----:R-:W0:Y:S02]  /*0200*/  F2F.F64.F32 R8, R8 ;  /* 0x0000000800087310 */ /* 0x001e240000201800 */
[----:B0-----:R-:W-:-:S10]  /*0210*/  DMUL R12, R8, R8 ;  /* 0x00000008080c7228 */ /* 0x001fd40000000000 */
[----:B------:R-:W-:Y:S02]  /*0220*/  VIADD R15, R13, 0x100000 ;  /* 0x001000000d0f7836 */ /* 0x000fe40000000000 */
[----:B------:R-:W-:-:S06]  /*0230*/  IMAD.MOV.U32 R14, RZ, RZ, R12 ;  /* 0x000000ffff0e7224 */ /* 0x000fcc00078e000c */
[C-C-:B------:R-:W-:Y:S02]  /*0240*/  DFMA R14, R8.reuse, R14, R10.reuse ;  /* 0x0000000e080e722b */ /* 0x140fe4000000000a */
[----:B------:R-:W-:-:S04]  /*0250*/  DFMA R10, -R8, R12, R10 ;  /* 0x0000000c080a722b */ /* 0x000fc8000000010a */
[----:B------:R-:W0:Y:S02]  /*0260*/  MUFU.RCP64H R17, R15 ;  /* 0x0000000f00117308 */ /* 0x000e240000001800 */
[----:B0-----:R-:W-:-:S08]  /*0270*/  DFMA R18, -R14, R16, 1 ;  /* 0x3ff000000e12742b */ /* 0x001fd00000000110 */
[----:B------:R-:W-:-:S08]  /*0280*/  DFMA R18, R18, R18, R18 ;  /* 0x000000121212722b */ /* 0x000fd00000000012 */
[----:B------:R-:W-:-:S08]  /*0290*/  DFMA R18, R16, R18, R16 ;  /* 0x000000121012722b */ /* 0x000fd00000000010 */
[----:B------:R-:W-:-:S08]  /*02a0*/  DMUL R10, R18, R10 ;  /* 0x0000000a120a7228 */ /* 0x000fd00000000000 */
[----:B------:R-:W-:Y:S02]  /*02b0*/  DFMA R10, R8, R10, R8 ;  /* 0x0000000a080a722b */ /* 0x000fe40000000008 */
[----:B------:R-:W-:-:S08]  /*02c0*/  DADD R8, R4, R4 ;  /* 0x0000000004087229 */ /* 0x000fd00000000004 */
[----:B------:R-:W-:Y:S01]  /*02d0*/  IMAD R7, R7, 0x100000, R11 ;  /* 0x0010000007077824 */ /* 0x000fe200078e020b */
[----:B------:R-:W-:-:S04]  /*02e0*/  DSETP.NE.AND P0, PT, R8, R4, PT ;  /* 0x000000040800722a */ /* 0x000fc80003f05000 */
[----:B------:R-:W-:Y:S02]  /*02f0*/  LOP3.LUT R7, R7, 0x80000000, R5, 0xb8, !PT ;  /* 0x8000000007077812 */ /* 0x000fe400078eb805 */
[----:B------:R-:W-:Y:S02]  /*0300*/  FSEL R10, R8, R10, !P0 ;  /* 0x0000000a080a7208 */ /* 0x000fe40004000000 */
[----:B------:R-:W-:-:S05]  /*0310*/  FSEL R11, R9, R7, !P0 ;  /* 0x00000007090b7208 */ /* 0x000fca0004000000 */
[----:B------:R1:W-:Y:S02]  /*0320*/  STG.E.64 desc[UR4][R2.64], R10 ;  /* 0x0000000a02007986 */ /* 0x0003e4000c101b04 */
.L_x_12:
[----:B0-----:R-:W-:Y:S05]  /*0330*/  BSYNC.RECONVERGENT B0 ;  /* 0x0000000000007941 */ /* 0x001fea0003800200 */
.L_x_11:
[----:B------:R-:W0:Y:S02]  /*0340*/  LDCU UR6, c[0x0][0x390] ;  /* 0x00007200ff0677ac */ /* 0x000e240008000800 */
[----:B0-----:R-:W-:-:S04]  /*0350*/  ISETP.GE.AND P0, PT, R0, UR6, PT ;  /* 0x0000000600007c0c */ /* 0x001fc8000bf06270 */
[----:B------:R-:W-:-:S13]  /*0360*/  ISETP.LT.OR P0, PT, R0, 0x1, P0 ;  /* 0x000000010000780c */ /* 0x000fda0000701670 */
[----:B------:R-:W-:Y:S05]  /*0370*/  @P0 EXIT ;  /* 0x000000000000094d */ /* 0x000fea0003800000 */
[----:B------:R-:W0:Y:S08]  /*0380*/  LDC.64 R6, c[0x0][0x388] ;  /* 0x0000e200ff067b82 */ /* 0x000e300000000a00 */
[----:B-1----:R-:W1:Y:S01]  /*0390*/  LDC.64 R2, c[0x0][0x380] ;  /* 0x0000e000ff027b82 */ /* 0x002e620000000a00 */
[----:B0-----:R-:W-:-:S06]  /*03a0*/  IMAD.WIDE.U32 R6, R0, 0x8, R6 ;  /* 0x0000000800067825 */ /* 0x001fcc00078e0006 */
[----:B------:R-:W2:Y:S01]  /*03b0*/  LDG.E.64 R6, desc[UR4][R6.64] ;  /* 0x0000000406067981 */ /* 0x000ea2000c1e1b00 */
[----:B-1----:R-:W-:-:S05]  /*03c0*/  IMAD.WIDE.U32 R2, R0, 0x8, R2 ;  /* 0x0000000800027825 */ /* 0x002fca00078e0002 */
[----:B------:R-:W2:Y:S01]  /*03d0*/  LDG.E.64 R4, desc[UR4][R2.64] ;  /* 0x0000000402047981 */ /* 0x000ea2000c1e1b00 */
[----:B------:R-:W-:Y:S01]  /*03e0*/  UMOV UR6, 0x54442d18 ;  /* 0x54442d1800067882 */ /* 0x000fe20000000000 */
[----:B------:R-:W-:Y:S01]  /*03f0*/  UMOV UR7, 0x400921fb ;  /* 0x400921fb00077882 */ /* 0x000fe20000000000 */
[----:B------:R-:W-:Y:S01]  /*0400*/  IMAD.MOV.U32 R14, RZ, RZ, RZ ;  /* 0x000000ffff0e7224 */ /* 0x000fe200078e00ff */
[----:B--2---:R-:W-:-:S08]  /*0410*/  DADD R4, R4, R6 ;  /* 0x0000000004047229 */ /* 0x004fd00000000006 */
[----:B------:R-:W-:-:S10]  /*0420*/  DMUL R4, R4, UR6 ;  /* 0x0000000604047c28 */ /* 0x000fd40008000000 */
[----:B------:R-:W-:Y:S02]  /*0430*/  LOP3.LUT R9, R5, 0x7fffffff, RZ, 0xc0, !PT ;  /* 0x7fffffff05097812 */ /* 0x000fe400078ec0ff */
[----:B------:R-:W-:-:S06]  /*0440*/  MOV R8, R4 ;  /* 0x0000000400087202 */ /* 0x000fcc0000000f00 */
[----:B------:R-:W-:Y:S01]  /*0450*/  DMUL R10, R8, 1.80143985094819840000e+16 ;  /* 0x43500000080a7828 */ /* 0x000fe20000000000 */
[----:B------:R-:W-:-:S09]  /*0460*/  ISETP.GE.U32.AND P0, PT, R9, 0x100000, PT ;  /* 0x001000000900780c */ /* 0x000fd20003f06070 */
[----:B------:R-:W-:-:S04]  /*0470*/  SEL R9, R11, R9, !P0 ;  /* 0x000000090b097207 */ /* 0x000fc80004000000 */
[----:B------:R-:W-:-:S04]  /*0480*/  LEA.HI R0, R9, 0xfffffc02, RZ, 0xc ;  /* 0xfffffc0209007811 */ /* 0x000fc800078f60ff */
[----:B------:R-:W-:-:S05]  /*0490*/  I2FP.F32.S32 R0, R0 ;  /* 0x0000000000007245 */ /* 0x000fca0000201400 */
[----:B------:R-:W-:-:S06]  /*04a0*/  FMUL R0, R0, 0.3333333432674407959 ;  /* 0x3eaaaaab00007820 */ /* 0x000fcc0000400000 */
[----:B------:R-:W0:Y:S01]  /*04b0*/  F2I.NTZ R0, R0 ;  /* 0x0000000000007305 */ /* 0x000e220000203100 */
[----:B------:R-:W-:Y:S01]  /*04c0*/  SEL R6, R10, R4, !P0 ;  /* 0x000000040a067207 */ /* 0x000fe20004000000 */
[----:B0-----:R-:W-:-:S06]  /*04d0*/  IMAD R7, R0, -0x300000, R9 ;  /* 0xffd0000000077824 */ /* 0x001fcc00078e0209 */
[----:B------:R-:W0:Y:S08]  /*04e0*/  F2F.F32.F64 R18, R6 ;  /* 0x0000000600127310 */ /* 0x000e300000301000 */
[----:B0-----:R-:W0:Y:S02]  /*04f0*/  MUFU.LG2 R18, R18 ;  /* 0x0000001200127308 */ /* 0x001e240000000c00 */
[----:B0-----:R-:W-:-:S06]  /*0500*/  FMUL R19, R18, 0.3333333432674407959 ;  /* 0x3eaaaaab12137820 */ /* 0x001fcc0000400000 */
[----:B------:R-:W0:Y:S08]  /*0510*/  MUFU.EX2 R8, R19 ;  /* 0x0000001300087308 */ /* 0x000e300000000800 */
[----:B0-----:R-:W0:Y:S02]  /*0520*/  F2F.F64.F32 R8, R8 ;  /* 0x0000000800087310 */ /* 0x001e240000201800 */
[----:B0-----:R-:W-:-:S10]  /*0530*/  DMUL R10, R8, R8 ;  /* 0x00000008080a7228 */ /* 0x001fd40000000000 */
[----:B------:R-:W-:Y:S02]  /*0540*/  VIADD R13, R11, 0x100000 ;  /* 0x001000000b0d7836 */ /* 0x000fe40000000000 */
[----:B------:R-:W-:-:S06]  /*0550*/  IMAD.MOV.U32 R12, RZ, RZ, R10 ;  /* 0x000000ffff0c7224 */ /* 0x000fcc00078e000a */
[----:B------:R-:W-:-:S06]  /*0560*/  DFMA R12, R8, R12, R6 ;  /* 0x0000000c080c722b */ /* 0x000fcc0000000006 */
[----:B------:R-:W0:Y:S01]  /*0570*/  MUFU.RCP64H R15, R13 ;  /* 0x0000000d000f7308 */ /* 0x000e220000001800 */
[----:B------:R-:W-:Y:S02]  /*0580*/  DFMA R6, -R8, R10, R6 ;  /* 0x0000000a0806722b */ /* 0x000fe40000000106 */
[----:B0-----:R-:W-:-:S08]  /*0590*/  DFMA R16, -R12, R14, 1 ;  /* 0x3ff000000c10742b */ /* 0x001fd0000000010e */
[----:B------:R-:W-:-:S08]  /*05a0*/  DFMA R16, R16, R16, R16 ;  /* 0x000000101010722b */ /* 0x000fd00000000010 */
[----:B------:R-:W-:-:S08]  /*05b0*/  DFMA R16, R14, R16, R14 ;  /* 0x000000100e10722b */ /* 0x000fd0000000000e */
[----:B------:R-:W-:Y:S01]  /*05c0*/  DMUL R6, R16, R6 ;  /* 0x0000000610067228 */ /* 0x000fe20000000000 */
[C---:B------:R-:W-:Y:S01]  /*05d0*/  IADD3 R11, PT, PT, R0.reuse, 0xfee, RZ ;  /* 0x00000fee000b7810 */ /* 0x040fe20007ffe0ff */
[----:B------:R-:W-:-:S06]  /*05e0*/  @P0 VIADD R11, R0, 0x100000 ;  /* 0x00100000000b0836 */ /* 0x000fcc0000000000 */
[----:B------:R-:W-:Y:S02]  /*05f0*/  DFMA R6, R8, R6, R8 ;  /* 0x000000060806722b */ /* 0x000fe40000000008 */
[----:B------:R-:W-:-:S08]  /*0600*/  DADD R8, R4, R4 ;  /* 0x0000000004087229 */ /* 0x000fd00000000004 */
[----:B------:R-:W-:Y:S01]  /*0610*/  IMAD R7, R11, 0x100000, R7 ;  /* 0x001000000b077824 */ /* 0x000fe200078e0207 */
[----:B------:R-:W-:-:S04]  /*0620*/  DSETP.NE.AND P0, PT, R8, R4, PT ;  /* 0x000000040800722a */ /* 0x000fc80003f05000 */
[----:B------:R-:W-:Y:S02]  /*0630*/  LOP3.LUT R7, R7, 0x80000000, R5, 0xb8, !PT ;  /* 0x8000000007077812 */ /* 0x000fe400078eb805 */
[----:B------:R-:W-:Y:S02]  /*0640*/  FSEL R6, R8, R6, !P0 ;  /* 0x0000000608067208 */ /* 0x000fe40004000000 */
[----:B------:R-:W-:-:S05]  /*0650*/  FSEL R7, R9, R7, !P0 ;  /* 0x0000000709077208 */ /* 0x000fca0004000000 */
[----:B------:R-:W-:Y:S01]  /*0660*/  STG.E.64 desc[UR4][R2.64], R6 ;  /* 0x0000000602007986 */ /* 0x000fe2000c101b04 */
[----:B------:R-:W-:Y:S05]  /*0670*/  EXIT ;  /* 0x000000000000794d */ /* 0x000fea0003800000 */
.L_x_13:
        /* <DEDUP_REMOVED lines=16> */
.L_x_79:


//--------------------- .text._Z16mapSqrtCthKernelPdi --------------------------
	.section	.text._Z16mapSqrtCthKernelPdi,"ax",@progbits
	.align	128
        .global         _Z16mapSqrtCthKernelPdi
        .type           _Z16mapSqrtCthKernelPdi,@function
        .size           _Z16mapSqrtCthKernelPdi,(.L_x_75 - _Z16mapSqrtCthKernelPdi)
        .other          _Z16mapSqrtCthKernelPdi,@"STO_CUDA_ENTRY STV_DEFAULT"
_Z16mapSqrtCthKernelPdi:
.text._Z16mapSqrtCthKernelPdi:
[----:B------:R-:W-:Y:S01]  /*0000*/  LDC R1, c[0x0][0x37c] ;  /* 0x0000df00ff017b82 */ /* 0x000fe20000000800 */
[----:B------:R-:W0:Y:S07]  /*0010*/  S2R R0, SR_TID.X ;  /* 0x0000000000007919 */ /* 0x000e2e0000002100 */
[----:B------:R-:W0:Y:S01]  /*0020*/  S2UR UR4, SR_CTAID.X ;  /* 0x00000000000479c3 */ /* 0x000e220000002500 */
[----:B------:R-:W1:Y:S01]  /*0030*/  LDCU UR5, c[0x0][0x388] ;  /* 0x00007100ff0577ac */ /* 0x000e620008000800 */
[----:B------:R-:W-:Y:S06]  /*0040*/  BSSY.RECONVERGENT B0, `(.L_x_14) ;  /* 0x00000f0000007945 */ /* 0x000fec0003800200 */
[----:B------:R-:W0:Y:S02]  /*0050*/  LDC R3, c[0x0][0x360] ;  /* 0x0000d800ff037b82 */ /* 0x000e240000000800 */
[----:B0-----:R-:W-:-:S05]  /*0060*/  IMAD R3, R3, UR4, R0 ;  /* 0x0000000403037c24 */ /* 0x001fca000f8e0200 */
[----:B-1----:R-:W-:-:S13]  /*0070*/  ISETP.GE.AND P0, PT, R3, UR5, PT ;  /* 0x0000000503007c0c */ /* 0x002fda000bf06270 */
[----:B------:R-:W-:Y:S05]  /*0080*/  @P0 BRA `(.L_x_15) ;  /* 0x0000000c00ac0947 */ /* 0x000fea0003800000 */
[----:B------:R-:W0:Y:S08]  /*0090*/  LDC.64 R18, c[0x0][0x358] ;  /* 0x0000d600ff127b82 */ /* 0x000e300000000a00 */
[----:B------:R-:W1:Y:S01]  /*00a0*/  LDC.64 R16, c[0x0][0x380] ;  /* 0x0000e000ff107b82 */ /* 0x000e620000000a00 */
[----:B0-----:R-:W-:Y:S02]  /*00b0*/  R2UR UR4, R18 ;  /* 0x00000000120472ca */ /* 0x001fe400000e0000 */
[----:B------:R-:W-:Y:S01]  /*00c0*/  R2UR UR5, R19 ;  /* 0x00000000130572ca */ /* 0x000fe200000e0000 */
[----:B-1----:R-:W-:-:S12]  /*00d0*/  IMAD.WIDE R16, R3, 0x8, R16 ;  /* 0x0000000803107825 */ /* 0x002fd800078e0210 */
[----:B------:R-:W2:Y:S01]  /*00e0*/  LDG.E.64 R14, desc[UR4][R16.64] ;  /* 0x00000004100e7981 */ /* 0x000ea2000c1e1b00 */
[----:B------:R-:W-:Y:S01]  /*00f0*/  BSSY.RECONVERGENT B1, `(.L_x_16) ;  /* 0x0000078000017945 */ /* 0x000fe20003800200 */
[----:B--2---:R-:W-:Y:S01]  /*0100*/  LOP3.LUT R11, R15, 0x7fffffff, RZ, 0xc0, !PT ;  /* 0x7fffffff0f0b7812 */ /* 0x004fe200078ec0ff */
[----:B------:R-:W-:-:S03]  /*0110*/  IMAD.MOV.U32 R12, RZ, RZ, R14 ;  /* 0x000000ffff0c7224 */ /* 0x000fc600078e000e */
[----:B------:R-:W-:Y:S01]  /*0120*/  ISETP.GT.U32.AND P0, PT, R11, 0x3fefffff, PT ;  /* 0x3fefffff0b00780c */ /* 0x000fe20003f04070 */
[----:B------:R-:W-:-:S12]  /*0130*/  IMAD.MOV.U32 R13, RZ, RZ, R11 ;  /* 0x000000ffff0d7224 */ /* 0x000fd800078e000b */
[----:B------:R-:W-:Y:S05]  /*0140*/  @P0 BRA `(.L_x_17) ;  /* 0x0000000000600947 */ /* 0x000fea0003800000 */
[----:B------:R-:W-:Y:S01]  /*0150*/  DMUL R2, R12, R12 ;  /* 0x0000000c0c027228 */ /* 0x000fe20000000000 */
[----:B------:R-:W-:Y:S01]  /*0160*/  IMAD.MOV.U32 R4, RZ, RZ, 0x61d87def ;  /* 0x61d87defff047424 */ /* 0x000fe200078e00ff */
[----:B------:R-:W-:Y:S01]  /*0170*/  UMOV UR4, 0xab274c53 ;  /* 0xab274c5300047882 */ /* 0x000fe20000000000 */
[----:B------:R-:W-:Y:S01]  /*0180*/  IMAD.MOV.U32 R5, RZ, RZ, 0x3de611a5 ;  /* 0x3de611a5ff057424 */ /* 0x000fe200078e00ff */
[----:B------:R-:W-:-:S05]  /*0190*/  UMOV UR5, 0x3d6b4c75 ;  /* 0x3d6b4c7500057882 */ /* 0x000fca0000000000 */
[----:B------:R-:W-:Y:S01]  /*01a0*/  DFMA R4, R2, UR4, R4 ;  /* 0x0000000402047c2b */ /* 0x000fe20008000004 */
[----:B------:R-:W-:Y:S01]  /*01b0*/  UMOV UR4, 0x71b18f5c ;  /* 0x71b18f5c00047882 */ /* 0x000fe20000000000 */
[----:B------:R-:W-:-:S06]  /*01c0*/  UMOV UR5, 0x3e5ae646 ;  /* 0x3e5ae64600057882 */ /* 0x000fcc0000000000 */
[----:B------:R-:W-:Y:S01]  /*01d0*/  DFMA R4, R2, R4, UR4 ;  /* 0x0000000402047e2b */ /* 0x000fe20008000004 */
        /* <DEDUP_REMOVED lines=11> */
[----:B------:R-:W-:-:S08]  /*0290*/  DFMA R4, R2, R4, UR4 ;  /* 0x0000000402047e2b */ /* 0x000fd00008000004 */
[----:B------:R-:W-:-:S08]  /*02a0*/  DMUL R4, R2, R4 ;  /* 0x0000000402047228 */ /* 0x000fd00000000000 */
[----:B------:R-:W-:Y:S01]  /*02b0*/  DFMA R12, R12, R4, R12 ;  /* 0x000000040c0c722b */ /* 0x000fe2000000000c */
[----:B------:R-:W-:Y:S10]  /*02c0*/  BRA `(.L_x_18) ;  /* 0x0000000400687947 */ /* 0x000ff40003800000 */
.L_x_17:
[----:B------:R-:W-:Y:S01]  /*02d0*/  IMAD.MOV.U32 R2, RZ, RZ, 0x652b82fe ;  /* 0x652b82feff027424 */ /* 0x000fe200078e00ff */
[----:B------:R-:W-:Y:S01]  /*02e0*/  UMOV UR4, 0xfefa39ef ;  /* 0xfefa39ef00047882 */ /* 0x000fe20000000000 */
[----:B------:R-:W-:Y:S01]  /*02f0*/  IMAD.MOV.U32 R3, RZ, RZ, 0x3ff71547 ;  /* 0x3ff71547ff037424 */ /* 0x000fe200078e00ff */
[----:B------:R-:W-:Y:S01]  /*0300*/  UMOV UR5, 0x3fe62e42 ;  /* 0x3fe62e4200057882 */ /* 0x000fe20000000000 */
[----:B------:R-:W-:Y:S01]  /*0310*/  IMAD.SHL.U32 R0, R11, 0x2, RZ ;  /* 0x000000020b007824 */ /* 0x000fe200078e00ff */
[----:B------:R-:W-:Y:S01]  /*0320*/  BSSY.RECONVERGENT B2, `(.L_x_19) ;  /* 0x000004e000027945 */ /* 0x000fe20003800200 */
[----:B------:R-:W-:Y:S02]  /*0330*/  IMAD.MOV.U32 R8, RZ, RZ, -0x7142ec33 ;  /* 0x8ebd13cdff087424 */ /* 0x000fe400078e00ff */
[----:B------:R-:W-:Y:S01]  /*0340*/  DFMA R2, R12, R2, 6.75539944105574400000e+15 ;  /* 0x433800000c02742b */ /* 0x000fe20000000002 */
[C---:B------:R-:W-:Y:S01]  /*0350*/  ISETP.GE.U32.AND P0, PT, R0.reuse, 0x7fb3e647, PT ;  /* 0x7fb3e6470000780c */ /* 0x040fe20003f06070 */
[----:B------:R-:W-:Y:S01]  /*0360*/  IMAD.MOV.U32 R9, RZ, RZ, 0x3e5af86d ;  /* 0x3e5af86dff097424 */ /* 0x000fe200078e00ff */
[----:B------:R-:W-:-:S05]  /*0370*/  ISETP.NE.AND P1, PT, R0, RZ, PT ;  /* 0x000000ff0000720c */ /* 0x000fca0003f25270 */
[----:B------:R-:W-:Y:S02]  /*0380*/  DADD R4, R2, -6.75539944105574400000e+15 ;  /* 0xc338000002047429 */ /* 0x000fe40000000000 */
[----:B------:R-:W-:-:S05]  /*0390*/  VIADD R2, R2, 0xffffffff ;  /* 0xffffffff02027836 */ /* 0x000fca0000000000 */
[----:B------:R-:W-:Y:S01]  /*03a0*/  SEL R2, R2, RZ, P0 ;  /* 0x000000ff02027207 */ /* 0x000fe20000000000 */
[----:B------:R-:W-:Y:S01]  /*03b0*/  DFMA R6, R4, -UR4, R12 ;  /* 0x8000000404067c2b */ /* 0x000fe2000800000c */
[----:B------:R-:W-:Y:S01]  /*03c0*/  UMOV UR4, 0x3b39803f ;  /* 0x3b39803f00047882 */ /* 0x000fe20000000000 */
[----:B------:R-:W-:-:S06]  /*03d0*/  UMOV UR5, 0x3c7abc9e ;  /* 0x3c7abc9e00057882 */ /* 0x000fcc0000000000 */
[----:B------:R-:W-:Y:S01]  /*03e0*/  DFMA R6, R4, -UR4, R6 ;  /* 0x8000000404067c2b */ /* 0x000fe20008000006 */
[----:B------:R-:W-:Y:S01]  /*03f0*/  UMOV UR4, 0x6acd15b6 ;  /* 0x6acd15b600047882 */ /* 0x000fe20000000000 */
[----:B------:R-:W-:-:S08]  /*0400*/  UMOV UR5, 0x3e21f407 ;  /* 0x3e21f40700057882 */ /* 0x000fd00000000000 */
[----:B------:R-:W-:Y:S02]  /*0410*/  FSEL R4, R14, R6, !P0 ;  /* 0x000000060e047208 */ /* 0x000fe40004000000 */
[----:B------:R-:W-:Y:S02]  /*0420*/  FSEL R5, R11, R7, !P0 ;  /* 0x000000070b057208 */ /* 0x000fe40004000000 */
[C---:B------:R-:W-:Y:S02]  /*0430*/  ISETP.NE.AND P0, PT, R2.reuse, 0x400, PT ;  /* 0x000004000200780c */ /* 0x040fe40003f05270 */
[----:B------:R-:W-:Y:S02]  /*0440*/  LEA R2, R2, 0x3ff00000, 0x14 ;  /* 0x3ff0000002027811 */ /* 0x000fe400078ea0ff */
[----:B------:R-:W-:Y:S01]  /*0450*/  DFMA R6, R4, UR4, R8 ;  /* 0x0000000404067c2b */ /* 0x000fe20008000008 */
[----:B------:R-:W-:Y:S01]  /*0460*/  UMOV UR4, 0x92ba033d ;  /* 0x92ba033d00047882 */ /* 0x000fe20000000000 */
[----:B------:R-:W-:Y:S01]  /*0470*/  UMOV UR5, 0x3e927e50 ;  /* 0x3e927e5000057882 */ /* 0x000fe20000000000 */
[----:B------:R-:W-:Y:S01]  /*0480*/  SEL R3, R2, 0x7fe00000, P0 ;  /* 0x7fe0000002037807 */ /* 0x000fe20000000000 */
[----:B------:R-:W-:-:S04]  /*0490*/  IMAD.MOV.U32 R2, RZ, RZ, RZ ;  /* 0x000000ffff027224 */ /* 0x000fc800078e00ff */
[----:B------:R-:W-:Y:S01]  /*04a0*/  DFMA R6, R4, R6, UR4 ;  /* 0x0000000404067e2b */ /* 0x000fe20008000006 */
[----:B------:R-:W-:Y:S01]  /*04b0*/  UMOV UR4, 0x6c5f9da1 ;  /* 0x6c5f9da100047882 */ /* 0x000fe20000000000 */
[----:B------:R-:W-:Y:S01]  /*04c0*/  UMOV UR5, 0x3ec71dde ;  /* 0x3ec71dde00057882 */ /* 0x000fe20000000000 */
[----:B------:R-:W-:-:S05]  /*04d0*/  DADD R8, R2, -0.5 ;  /* 0xbfe0000002087429 */ /* 0x000fca0000000000 */
        /* <DEDUP_REMOVED lines=19> */
[----:B------:R-:W-:-:S08]  /*0610*/  DFMA R6, R4, R6, 0.5 ;  /* 0x3fe000000406742b */ /* 0x000fd00000000006 */
[----:B------:R-:W-:-:S08]  /*0620*/  DMUL R6, R4, R6 ;  /* 0x0000000604067228 */ /* 0x000fd00000000000 */
[----:B------:R-:W-:Y:S01]  /*0630*/  DFMA R6, R4, R6, R4 ;  /* 0x000000060406722b */ /* 0x000fe20000000004 */
[----:B------:R-:W-:Y:S02]  /*0640*/  IMAD.MOV.U32 R4, RZ, RZ, 0x0 ;  /* 0x00000000ff047424 */ /* 0x000fe400078e00ff */
[----:B------:R-:W-:-:S05]  /*0650*/  IMAD.MOV.U32 R5, RZ, RZ, 0x3ff00000 ;  /* 0x3ff00000ff057424 */ /* 0x000fca00078e00ff */
[----:B------:R-:W-:-:S08]  /*0660*/  DFMA R6, R6, R2, R8 ;  /* 0x000000020606722b */ /* 0x000fd00000000008 */
[----:B------:R-:W-:-:S10]  /*0670*/  DADD R2, R6, R6 ;  /* 0x0000000006027229 */ /* 0x000fd40000000006 */
[----:B------:R-:W-:Y:S01]  /*0680*/  FSEL R9, R2, R6, !P0 ;  /* 0x0000000602097208 */ /* 0x000fe20004000000 */
[----:B------:R-:W-:Y:S01]  /*0690*/  IMAD.MOV.U32 R2, RZ, RZ, 0x1 ;  /* 0x00000001ff027424 */ /* 0x000fe200078e00ff */
[----:B------:R-:W-:Y:S02]  /*06a0*/  @P1 FSEL R11, R3, R7, !P0 ;  /* 0x00000007030b1208 */ /* 0x000fe40004000000 */
[----:B------:R-:W-:Y:S02]  /*06b0*/  FSEL R10, R14, R9, !P1 ;  /* 0x000000090e0a7208 */ /* 0x000fe40004800000 */
[----:B------:R-:W-:-:S04]  /*06c0*/  FSETP.GEU.AND P0, PT, |R11|, 6.5827683646048100446e-37, PT ;  /* 0x036000000b00780b */ /* 0x000fc80003f0e200 */
[----:B------:R-:W-:-:S06]  /*06d0*/  DFMA R4, R10, 2, R4 ;  /* 0x400000000a04782b */ /* 0x000fcc0000000004 */
[----:B------:R-:W0:Y:S02]  /*06e0*/  MUFU.RCP64H R3, R5 ;  /* 0x0000000500037308 */ /* 0x000e240000001800 */
[----:B0-----:R-:W-:-:S08]  /*06f0*/  DFMA R6, -R4, R2, 1 ;  /* 0x3ff000000406742b */ /* 0x001fd00000000102 */
[----:B------:R-:W-:-:S08]  /*0700*/  DFMA R6, R6, R6, R6 ;  /* 0x000000060606722b */ /* 0x000fd00000000006 */
[----:B------:R-:W-:-:S08]  /*0710*/  DFMA R6, R2, R6, R2 ;  /* 0x000000060206722b */ /* 0x000fd00000000002 */
[----:B------:R-:W-:-:S08]  /*0720*/  DFMA R2, -R4, R6, 1 ;  /* 0x3ff000000402742b */ /* 0x000fd00000000106 */
[----:B------:R-:W-:-:S08]  /*0730*/  DFMA R2, R6, R2, R6 ;  /* 0x000000020602722b */ /* 0x000fd00000000006 */
[----:B------:R-:W-:-:S08]  /*0740*/  DMUL R6, R10, R2 ;  /* 0x000000020a067228 */ /* 0x000fd00000000000 */
[----:B------:R-:W-:-:S08]  /*0750*/  DFMA R8, -R4, R6, R10 ;  /* 0x000000060408722b */ /* 0x000fd0000000010a */
[----:B------:R-:W-:-:S10]  /*0760*/  DFMA R2, R2, R8, R6 ;  /* 0x000000080202722b */ /* 0x000fd40000000006 */
[----:B------:R-:W-:-:S05]  /*0770*/  FFMA R0, RZ, R5, R3 ;  /* 0x00000005ff007223 */ /* 0x000fca0000000003 */
[----:B------:R-:W-:-:S13]  /*0780*/  FSETP.GT.AND P1, PT, |R0|, 1.469367938527859385e-39, PT ;  /* 0x001000000000780b */ /* 0x000fda0003f24200 */
[----:B------:R-:W-:Y:S05]  /*0790*/  @P0 BRA P1, `(.L_x_20) ;  /* 0x0000000000180947 */ /* 0x000fea0000800000 */
[----:B------:R-:W-:Y:S01]  /*07a0*/  IMAD.MOV.U32 R8, RZ, RZ, R10 ;  /* 0x000000ffff087224 */ /* 0x000fe200078e000a */
[----:B------:R-:W-:Y:S01]  /*07b0*/  MOV R0, 0x7e0 ;  /* 0x000007e000007802 */ /* 0x000fe20000000f00 */
[----:B------:R-:W-:-:S07]  /*07c0*/  IMAD.MOV.U32 R9, RZ, RZ, R11 ;  /* 0x000000ffff097224 */ /* 0x000fce00078e000b */
[----:B------:R-:W-:Y:S05]  /*07d0*/  CALL.REL.NOINC `($__internal_0_$__cuda_sm20_div_rn_f64_full) ;  /* 0x0000000400e47944 */ /* 0x000fea0003c00000 */
[----:B------:R-:W-:Y:S02]  /*07e0*/  IMAD.MOV.U32 R2, RZ, RZ, R4 ;  /* 0x000000ffff027224 */ /* 0x000fe400078e0004 */
[----:B------:R-:W-:-:S07]  /*07f0*/  IMAD.MOV.U32 R3, RZ, RZ, R5 ;  /* 0x000000ffff037224 */ /* 0x000fce00078e0005 */
.L_x_20:
[----:B------:R-:W-:Y:S05]  /*0800*/  BSYNC.RECONVERGENT B2 ;  /* 0x0000000000027941 */ /* 0x000fea0003800200 */
.L_x_19:
[----:B------:R-:W-:Y:S01]  /*0810*/  DADD R2, R10, R2 ;  /* 0x000000000a027229 */ /* 0x000fe20000000002 */
[----:B------:R-:W-:Y:S01]  /*0820*/  UMOV UR4, 0x8fb9f87e ;  /* 0x8fb9f87e00047882 */ /* 0x000fe20000000000 */
[----:B------:R-:W-:Y:S02]  /*0830*/  UMOV UR5, 0x408633ce ;  /* 0x408633ce00057882 */ /* 0x000fe40000000000 */
[----:B------:R-:W-:-:S06]  /*0840*/  DSETP.GE.AND P0, PT, R12, UR4, PT ;  /* 0x000000040c007e2a */ /* 0x000fcc000bf06000 */
[----:B------:R-:W-:Y:S02]  /*0850*/  FSEL R12, R2, RZ, !P0 ;  /* 0x000000ff020c7208 */ /* 0x000fe40004000000 */
[----:B------:R-:W-:-:S07]  /*0860*/  FSEL R13, R3, +QNAN , !P0 ;  /* 0x7ff00000030d7808 */ /* 0x000fce0004000000 */
.L_x_18:
[----:B------:R-:W-:Y:S05]  /*0870*/  BSYNC.RECONVERGENT B1 ;  /* 0x0000000000017941 */ /* 0x000fea0003800200 */
.L_x_16:
[----:B------:R-:W-:Y:S01]  /*0880*/  LOP3.LUT R5, R13, 0x80000000, R15, 0xb8, !PT ;  /* 0x800000000d057812 */ /* 0x000fe200078eb80f */
[----:B------:R-:W-:Y:S01]  /*0890*/  IMAD.MOV.U32 R4, RZ, RZ, R12 ;  /* 0x000000ffff047224 */ /* 0x000fe200078e000c */
[----:B------:R-:W-:Y:S01]  /*08a0*/  FSETP.GEU.AND P1, PT, |R15|, 6.5827683646048100446e-37, PT ;  /* 0x036000000f00780b */ /* 0x000fe20003f2e200 */
[----:B------:R-:W-:Y:S01]  /*08b0*/  IMAD.MOV.U32 R2, RZ, RZ, 0x1 ;  /* 0x00000001ff027424 */ /* 0x000fe200078e00ff */
[----:B------:R-:W0:Y:S01]  /*08c0*/  MUFU.RCP64H R3, R5 ;  /* 0x0000000500037308 */ /* 0x000e220000001800 */
[----:B------:R-:W-:Y:S04]  /*08d0*/  BSSY.RECONVERGENT B1, `(.L_x_21) ;  /* 0x0000013000017945 */ /* 0x000fe80003800200 */
        /* <DEDUP_REMOVED lines=13> */
[----:B------:R-:W-:Y:S02]  /*09b0*/  IMAD.MOV.U32 R8, RZ, RZ, R14 ;  /* 0x000000ffff087224 */ /* 0x000fe400078e000e */
[----:B------:R-:W-:-:S07]  /*09c0*/  IMAD.MOV.U32 R9, RZ, RZ, R15 ;  /* 0x000000ffff097224 */ /* 0x000fce00078e000f */
[----:B------:R-:W-:Y:S05]  /*09d0*/  CALL.REL.NOINC `($__internal_0_$__cuda_sm20_div_rn_f64_full) ;  /* 0x0000000400647944 */ /* 0x000fea0003c00000 */
[----:B------:R-:W-:Y:S02]  /*09e0*/  IMAD.MOV.U32 R2, RZ, RZ, R4 ;  /* 0x000000ffff027224 */ /* 0x000fe400078e0004 */
[----:B------:R-:W-:-:S07]  /*09f0*/  IMAD.MOV.U32 R3, RZ, RZ, R5 ;  /* 0x000000ffff037224 */ /* 0x000fce00078e0005 */
.L_x_22:
[----:B------:R-:W-:Y:S05]  /*0a00*/  BSYNC.RECONVERGENT B1 ;  /* 0x0000000000017941 */ /* 0x000fea0003800200 */
.L_x_21:
[----:B------:R-:W-:Y:S01]  /*0a10*/  LOP3.LUT R7, R3, 0x7fffffff, RZ, 0xc0, !PT ;  /* 0x7fffffff03077812 */ /* 0x000fe200078ec0ff */
[----:B------:R-:W-:Y:S01]  /*0a20*/  BSSY.RECONVERGENT B1, `(.L_x_23) ;  /* 0x0000039000017945 */ /* 0x000fe20003800200 */
[----:B------:R-:W-:Y:S02]  /*0a30*/  IMAD.MOV.U32 R6, RZ, RZ, R2 ;  /* 0x000000ffff067224 */ /* 0x000fe400078e0002 */
[----:B------:R-:W-:-:S13]  /*0a40*/  ISETP.GT.U32.AND P0, PT, R7, 0x408633ce, PT ;  /* 0x408633ce0700780c */ /* 0x000fda0003f04070 */
[----:B------:R-:W-:Y:S05]  /*0a50*/  @P0 BRA `(.L_x_24) ;  /* 0x0000000000c80947 */ /* 0x000fea0003800000 */
[----:B------:R-:W-:Y:S01]  /*0a60*/  MOV R2, 0x652b82fe ;  /* 0x652b82fe00027802 */ /* 0x000fe20000000f00 */
[----:B------:R-:W-:Y:S01]  /*0a70*/  IMAD.MOV.U32 R3, RZ, RZ, 0x3ff71547 ;  /* 0x3ff71547ff037424 */ /* 0x000fe200078e00ff */
[----:B------:R-:W-:Y:S01]  /*0a80*/  UMOV UR4, 0xfefa39ef ;  /* 0xfefa39ef00047882 */ /* 0x000fe20000000000 */
[----:B------:R-:W-:-:S04]  /*0a90*/  UMOV UR5, 0x3fe62e42 ;  /* 0x3fe62e4200057882 */ /* 0x000fc80000000000 */
[----:B------:R-:W-:-:S08]  /*0aa0*/  DFMA R2, R6, R2, 6.75539944105574400000e+15 ;  /* 0x433800000602742b */ /* 0x000fd00000000002 */
[----:B------:R-:W-:-:S08]  /*0ab0*/  DADD R4, R2, -6.75539944105574400000e+15 ;  /* 0xc338000002047429 */ /* 0x000fd00000000000 */
[----:B------:R-:W-:Y:S01]  /*0ac0*/  DFMA R6, R4, -UR4, R6 ;  /* 0x8000000404067c2b */ /* 0x000fe20008000006 */
[----:B------:R-:W-:Y:S01]  /*0ad0*/  UMOV UR4, 0x3b39803f ;  /* 0x3b39803f00047882 */ /* 0x000fe20000000000 */
[----:B------:R-:W-:-:S06]  /*0ae0*/  UMOV UR5, 0x3c7abc9e ;  /* 0x3c7abc9e00057882 */ /* 0x000fcc0000000000 */
[----:B------:R-:W-:Y:S01]  /*0af0*/  DFMA R4, R4, -UR4, R6 ;  /* 0x8000000404047c2b */ /* 0x000fe20008000006 */
[----:B------:R-:W-:Y:S01]  /*0b00*/  UMOV UR4, 0x69ce2bdf ;  /* 0x69ce2bdf00047882 */ /* 0x000fe20000000000 */
[----:B------:R-:W-:Y:S01]  /*0b10*/  IMAD.MOV.U32 R6, RZ, RZ, -0x35dec16 ;  /* 0xfca213eaff067424 */ /* 0x000fe200078e00ff */
[----:B------:R-:W-:Y:S01]  /*0b20*/  UMOV UR5, 0x3e5ade15 ;  /* 0x3e5ade1500057882 */ /* 0x000fe20000000000 */
[----:B------:R-:W-:-:S06]  /*0b30*/  IMAD.MOV.U32 R7, RZ, RZ, 0x3e928af3 ;  /* 0x3e928af3ff077424 */ /* 0x000fcc00078e00ff */
        /* <DEDUP_REMOVED lines=25> */
[----:B------:R-:W-:-:S08]  /*0cd0*/  DFMA R6, R4, R6, 1 ;  /* 0x3ff000000406742b */ /* 0x000fd00000000006 */
[----:B------:R-:W-:-:S10]  /*0ce0*/  DFMA R6, R4, R6, 1 ;  /* 0x3ff000000406742b */ /* 0x000fd40000000006 */
[----:B------:R-:W-:-:S04]  /*0cf0*/  IMAD R2, R2, 0x100000, R7 ;  /* 0x0010000002027824 */ /* 0x000fc800078e0207 */
[----:B------:R-:W-:Y:S02]  /*0d00*/  VIADD R7, R2, 0xffe00000 ;  /* 0xffe0000002077836 */ /* 0x000fe40000000000 */
[----:B------:R-:W-:Y:S02]  /*0d10*/  IMAD.MOV.U32 R2, RZ, RZ, RZ ;  /* 0x000000ffff027224 */ /* 0x000fe400078e00ff */
[----:B------:R-:W0:Y:S04]  /*0d20*/  MUFU.RCP64H R3, R7 ;  /* 0x0000000700037308 */ /* 0x000e280000001800 */
[----:B0-----:R-:W-:-:S08]  /*0d30*/  DFMA R4, -R6, R2, 1 ;  /* 0x3ff000000604742b */ /* 0x001fd00000000102 */
[----:B------:R-:W-:-:S08]  /*0d40*/  DFMA R4, R4, R4, R4 ;  /* 0x000000040404722b */ /* 0x000fd00000000004 */
[----:B------:R-:W-:-:S08]  /*0d50*/  DFMA R4, R2, R4, R2 ;  /* 0x000000040204722b */ /* 0x000fd00000000002 */
[----:B------:R-:W-:Y:S01]  /*0d60*/  DFMA R4, R4, 0.0625, R6 ;  /* 0x3fb000000404782b */ /* 0x000fe20000000006 */
[----:B------:R-:W-:Y:S10]  /*0d70*/  BRA `(.L_x_25) ;  /* 0x00000000000c7947 */ /* 0x000ff40003800000 */
.L_x_24:
[----:B------:R-:W-:-:S06]  /*0d80*/  DSETP.GTU.AND P0, PT, R2, +INF , PT ;  /* 0x7ff000000200742a */ /* 0x000fcc0003f0c000 */
[----:B------:R-:W-:Y:S02]  /*0d90*/  FSEL R4, R2, RZ, P0 ;  /* 0x000000ff02047208 */ /* 0x000fe40000000000 */
[----:B------:R-:W-:-:S07]  /*0da0*/  FSEL R5, R3, +QNAN , P0 ;  /* 0x7ff0000003057808 */ /* 0x000fce0000000000 */
.L_x_25:
[----:B------:R-:W-:Y:S05]  /*0db0*/  BSYNC.RECONVERGENT B1 ;  /* 0x0000000000017941 */ /* 0x000fea0003800200 */
.L_x_23:
[----:B------:R-:W-:Y:S01]  /*0dc0*/  DADD R4, R4, R4 ;  /* 0x0000000004047229 */ /* 0x000fe20000000004 */
[----:B------:R-:W-:Y:S01]  /*0dd0*/  IMAD.MOV.U32 R8, RZ, RZ, 0x0 ;  /* 0x00000000ff087424 */ /* 0x000fe200078e00ff */
[----:B------:R-:W-:Y:S01]  /*0de0*/  BSSY.RECONVERGENT B1, `(.L_x_26) ;  /* 0x0000012000017945 */ /* 0x000fe20003800200 */
[----:B------:R-:W-:-:S03]  /*0df0*/  IMAD.MOV.U32 R9, RZ, RZ, 0x3fd80000 ;  /* 0x3fd80000ff097424 */ /* 0x000fc600078e00ff */
[----:B------:R-:W0:Y:S04]  /*0e00*/  MUFU.RSQ64H R3, R5 ;  /* 0x0000000500037308 */ /* 0x000e280000001c00 */
[----:B------:R-:W-:-:S05]  /*0e10*/  VIADD R2, R5, 0xfcb00000 ;  /* 0xfcb0000005027836 */ /* 0x000fca0000000000 */
[----:B------:R-:W-:Y:S01]  /*0e20*/  ISETP.GE.U32.AND P0, PT, R2, 0x7ca00000, PT ;  /* 0x7ca000000200780c */ /* 0x000fe20003f06070 */
[----:B0-----:R-:W-:-:S08]  /*0e30*/  DMUL R6, R2, R2 ;  /* 0x0000000202067228 */ /* 0x001fd00000000000 */
[----:B------:R-:W-:-:S08]  /*0e40*/  DFMA R6, R4, -R6, 1 ;  /* 0x3ff000000406742b */ /* 0x000fd00000000806 */
[----:B------:R-:W-:Y:S02]  /*0e50*/  DFMA R8, R6, R8, 0.5 ;  /* 0x3fe000000608742b */ /* 0x000fe40000000008 */
[----:B------:R-:W-:-:S08]  /*0e60*/  DMUL R6, R2, R6 ;  /* 0x0000000602067228 */ /* 0x000fd00000000000 */
[----:B------:R-:W-:-:S08]  /*0e70*/  DFMA R10, R8, R6, R2 ;  /* 0x00000006080a722b */ /* 0x000fd00000000002 */
[----:B------:R-:W-:Y:S02]  /*0e80*/  DMUL R12, R4, R10 ;  /* 0x0000000a040c7228 */ /* 0x000fe40000000000 */
[----:B------:R-:W-:Y:S02]  /*0e90*/  VIADD R9, R11, 0xfff00000 ;  /* 0xfff000000b097836 */ /* 0x000fe40000000000 */
[----:B------:R-:W-:-:S04]  /*0ea0*/  IMAD.MOV.U32 R8, RZ, RZ, R10 ;  /* 0x000000ffff087224 */ /* 0x000fc800078e000a */
[----:B------:R-:W-:-:S08]  /*0eb0*/  DFMA R14, R12, -R12, R4 ;  /* 0x8000000c0c0e722b */ /* 0x000fd00000000004 */
[----:B------:R-:W-:Y:S01]  /*0ec0*/  DFMA R6, R14, R8, R12 ;  /* 0x000000080e06722b */ /* 0x000fe2000000000c */
[----:B------:R-:W-:Y:S10]  /*0ed0*/  @!P0 BRA `(.L_x_27) ;  /* 0x0000000000088947 */ /* 0x000ff40003800000 */
[----:B------:R-:W-:-:S07]  /*0ee0*/  MOV R0, 0xf00 ;  /* 0x00000f0000007802 */ /* 0x000fce0000000f00 */
[----:B------:R-:W-:Y:S05]  /*0ef0*/  CALL.REL.NOINC `($__internal_1_$__cuda_sm20_dsqrt_rn_f64_mediumpath_v1) ;  /* 0x0000000400907944 */ /* 0x000fea0003c00000 */
.L_x_27:
[----:B------:R-:W-:Y:S05]  /*0f00*/  BSYNC.RECONVERGENT B1 ;  /* 0x0000000000017941 */ /* 0x000fea0003800200 */
.L_x_26:
[----:B------:R-:W-:Y:S02]  /*0f10*/  R2UR UR4, R18 ;  /* 0x00000000120472ca */ /* 0x000fe400000e0000 */
[----:B------:R-:W-:-:S13]  /*0f20*/  R2UR UR5, R19 ;  /* 0x00000000130572ca */ /* 0x000fda00000e0000 */
[----:B------:R0:W-:Y:S02]  /*0f30*/  STG.E.64 desc[UR4][R16.64], R6 ;  /* 0x0000000610007986 */ /* 0x0001e4000c101b04 */
.L_x_15:
[----:B------:R-:W-:Y:S05]  /*0f40*/  BSYNC.RECONVERGENT B0 ;  /* 0x0000000000007941 */ /* 0x000fea0003800200 */
.L_x_14:
[----:B------:R-:W-:Y:S06]  /*0f50*/  BAR.SYNC.DEFER_BLOCKING 0x0 ;  /* 0x0000000000007b1d */ /* 0x000fec0000010000 */
[----:B------:R-:W-:Y:S05]  /*0f60*/  EXIT ;  /* 0x000000000000794d */ /* 0x000fea0003800000 */
        .weak           $__internal_0_$__cuda_sm20_div_rn_f64_full
        .type           $__internal_0_$__cuda_sm20_div_rn_f64_full,@function
        .size           $__internal_0_$__cuda_sm20_div_rn_f64_full,($__internal_1_$__cuda_sm20_dsqrt_rn_f64_mediumpath_v1 - $__internal_0_$__cuda_sm20_div_rn_f64_full)
$__internal_0_$__cuda_sm20_div_rn_f64_full:
[----:B------:R-:W-:Y:S01]  /*0f70*/  FSETP.GEU.AND P2, PT, |R9|, 1.469367938527859385e-39, PT ;  /* 0x001000000900780b */ /* 0x000fe20003f4e200 */
[----:B------:R-:W-:Y:S01]  /*0f80*/  IMAD.MOV.U32 R20, RZ, RZ, R8 ;  /* 0x000000ffff147224 */ /* 0x000fe200078e0008 */
[C---:B------:R-:W-:Y:S01]  /*0f90*/  FSETP.GEU.AND P0, PT, |R5|.reuse, 1.469367938527859385e-39, PT ;  /* 0x001000000500780b */ /* 0x040fe20003f0e200 */
[----:B------:R-:W-:Y:S01]  /*0fa0*/  IMAD.MOV.U32 R22, RZ, RZ, 0x1 ;  /* 0x00000001ff167424 */ /* 0x000fe200078e00ff */
[----:B------:R-:W-:Y:S01]  /*0fb0*/  LOP3.LUT R6, R5, 0x800fffff, RZ, 0xc0, !PT ;  /* 0x800fffff05067812 */ /* 0x000fe200078ec0ff */
[----:B------:R-:W-:Y:S01]  /*0fc0*/  BSSY.RECONVERGENT B3, `(.L_x_28) ;  /* 0x0000052000037945 */ /* 0x000fe20003800200 */
[----:B------:R-:W-:Y:S02]  /*0fd0*/  LOP3.LUT R2, R9, 0x7ff00000, RZ, 0xc0, !PT ;  /* 0x7ff0000009027812 */ /* 0x000fe400078ec0ff */
[----:B------:R-:W-:Y:S01]  /*0fe0*/  LOP3.LUT R7, R6, 0x3ff00000, RZ, 0xfc, !PT ;  /* 0x3ff0000006077812 */ /* 0x000fe200078efcff */
[----:B------:R-:W-:Y:S01]  /*0ff0*/  IMAD.MOV.U32 R6, RZ, RZ, R4 ;  /* 0x000000ffff067224 */ /* 0x000fe200078e0004 */
[----:B------:R-:W-:-:S03]  /*1000*/  LOP3.LUT R29, R5, 0x7ff00000, RZ, 0xc0, !PT ;  /* 0x7ff00000051d7812 */ /* 0x000fc600078ec0ff */
[----:B------:R-:W-:Y:S01]  /*1010*/  @!P2 LOP3.LUT R3, R5, 0x7ff00000, RZ, 0xc0, !PT ;  /* 0x7ff000000503a812 */ /* 0x000fe200078ec0ff */
[----:B------:R-:W-:Y:S01]  /*1020*/  @!P2 IMAD.MOV.U32 R24, RZ, RZ, RZ ;  /* 0x000000ffff18a224 */ /* 0x000fe200078e00ff */
[----:B------:R-:W-:Y:S01]  /*1030*/  @!P0 DMUL R6, R4, 8.98846567431157953865e+307 ;  /* 0x7fe0000004068828 */ /* 0x000fe20000000000 */
[C---:B------:R-:W-:Y:S02]  /*1040*/  ISETP.GE.U32.AND P1, PT, R2.reuse, R29, PT ;  /* 0x0000001d0200720c */ /* 0x040fe40003f26070 */
[----:B------:R-:W-:Y:S01]  /*1050*/  @!P2 ISETP.GE.U32.AND P3, PT, R2, R3, PT ;  /* 0x000000030200a20c */ /* 0x000fe20003f66070 */
[----:B------:R-:W-:Y:S02]  /*1060*/  IMAD.MOV.U32 R3, RZ, RZ, 0x1ca00000 ;  /* 0x1ca00000ff037424 */ /* 0x000fe400078e00ff */
[----:B------:R-:W0:Y:S03]  /*1070*/  MUFU.RCP64H R23, R7 ;  /* 0x0000000700177308 */ /* 0x000e260000001800 */
[----:B------:R-:W-:-:S02]  /*1080*/  @!P2 SEL R25, R3, 0x63400000, !P3 ;  /* 0x634000000319a807 */ /* 0x000fc40005800000 */
[----:B------:R-:W-:Y:S02]  /*1090*/  SEL R21, R3, 0x63400000, !P1 ;  /* 0x6340000003157807 */ /* 0x000fe40004800000 */
[--C-:B------:R-:W-:Y:S02]  /*10a0*/  @!P2 LOP3.LUT R25, R25, 0x80000000, R9.reuse, 0xf8, !PT ;  /* 0x800000001919a812 */ /* 0x100fe400078ef809 */
[----:B------:R-:W-:Y:S02]  /*10b0*/  LOP3.LUT R21, R21, 0x800fffff, R9, 0xf8, !PT ;  /* 0x800fffff15157812 */ /* 0x000fe400078ef809 */
[----:B------:R-:W-:Y:S02]  /*10c0*/  @!P2 LOP3.LUT R25, R25, 0x100000, RZ, 0xfc, !PT ;  /* 0x001000001919a812 */ /* 0x000fe400078efcff */
[----:B------:R-:W-:-:S04]  /*10d0*/  @!P0 LOP3.LUT R29, R7, 0x7ff00000, RZ, 0xc0, !PT ;  /* 0x7ff00000071d8812 */ /* 0x000fc800078ec0ff */
[----:B------:R-:W-:Y:S02]  /*10e0*/  @!P2 DFMA R20, R20, 2, -R24 ;  /* 0x400000001414a82b */ /* 0x000fe40000000818 */
[----:B0-----:R-:W-:-:S08]  /*10f0*/  DFMA R24, R22, -R6, 1 ;  /* 0x3ff000001618742b */ /* 0x001fd00000000806 */
[----:B------:R-:W-:-:S08]  /*1100*/  DFMA R24, R24, R24, R24 ;  /* 0x000000181818722b */ /* 0x000fd00000000018 */
[----:B------:R-:W-:-:S08]  /*1110*/  DFMA R24, R22, R24, R22 ;  /* 0x000000181618722b */ /* 0x000fd00000000016 */
[----:B------:R-:W-:-:S08]  /*1120*/  DFMA R22, R24, -R6, 1 ;  /* 0x3ff000001816742b */ /* 0x000fd00000000806 */
[----:B------:R-:W-:-:S08]  /*1130*/  DFMA R22, R24, R22, R24 ;  /* 0x000000161816722b */ /* 0x000fd00000000018 */
[----:B------:R-:W-:-:S08]  /*1140*/  DMUL R24, R22, R20 ;  /* 0x0000001416187228 */ /* 0x000fd00000000000 */
[----:B------:R-:W-:-:S08]  /*1150*/  DFMA R26, R24, -R6, R20 ;  /* 0x80000006181a722b */ /* 0x000fd00000000014 */
[----:B------:R-:W-:Y:S01]  /*1160*/  DFMA R26, R22, R26, R24 ;  /* 0x0000001a161a722b */ /* 0x000fe20000000018 */
[----:B------:R-:W-:Y:S01]  /*1170*/  IMAD.MOV.U32 R22, RZ, RZ, R2 ;  /* 0x000000ffff167224 */ /* 0x000fe200078e0002 */
[----:B------:R-:W-:-:S04]  /*1180*/  @!P2 LOP3.LUT R22, R21, 0x7ff00000, RZ, 0xc0, !PT ;  /* 0x7ff000001516a812 */ /* 0x000fc800078ec0ff */
[----:B------:R-:W-:-:S04]  /*1190*/  IADD3 R23, PT, PT, R22, -0x1, RZ ;  /* 0xffffffff16177810 */ /* 0x000fc80007ffe0ff */
[----:B------:R-:W-:Y:S01]  /*11a0*/  ISETP.GT.U32.AND P0, PT, R23, 0x7feffffe, PT ;  /* 0x7feffffe1700780c */ /* 0x000fe20003f04070 */
[----:B------:R-:W-:-:S05]  /*11b0*/  VIADD R23, R29, 0xffffffff ;  /* 0xffffffff1d177836 */ /* 0x000fca0000000000 */
[----:B------:R-:W-:-:S13]  /*11c0*/  ISETP.GT.U32.OR P0, PT, R23, 0x7feffffe, P0 ;  /* 0x7feffffe1700780c */ /* 0x000fda0000704470 */
[----:B------:R-:W-:Y:S05]  /*11d0*/  @P0 BRA `(.L_x_29) ;  /* 0x00000000006c0947 */ /* 0x000fea0003800000 */
[----:B------:R-:W-:-:S04]  /*11e0*/  LOP3.LUT R9, R5, 0x7ff00000, RZ, 0xc0, !PT ;  /* 0x7ff0000005097812 */ /* 0x000fc800078ec0ff */
[CC--:B------:R-:W-:Y:S02]  /*11f0*/  VIADDMNMX R8, R2.reuse, -R9.reuse, 0xb9600000, !PT ;  /* 0xb960000002087446 */ /* 0x0c0fe40007800909 */
[----:B------:R-:W-:Y:S02]  /*1200*/  ISETP.GE.U32.AND P0, PT, R2, R9, PT ;  /* 0x000000090200720c */ /* 0x000fe40003f06070 */
[----:B------:R-:W-:Y:S02]  /*1210*/  VIMNMX R8, PT, PT, R8, 0x46a00000, PT ;  /* 0x46a0000008087848 */ /* 0x000fe40003fe0100 */
[----:B------:R-:W-:-:S05]  /*1220*/  SEL R3, R3, 0x63400000, !P0 ;  /* 0x6340000003037807 */ /* 0x000fca0004000000 */
[----:B------:R-:W-:Y:S02]  /*1230*/  IMAD.IADD R22, R8, 0x1, -R3 ;  /* 0x0000000108167824 */ /* 0x000fe400078e0a03 */
[----:B------:R-:W-:Y:S02]  /*1240*/  IMAD.MOV.U32 R8, RZ, RZ, RZ ;  /* 0x000000ffff087224 */ /* 0x000fe400078e00ff */
[----:B------:R-:W-:-:S06]  /*1250*/  VIADD R9, R22, 0x7fe00000 ;  /* 0x7fe0000016097836 */ /* 0x000fcc0000000000 */
[----:B------:R-:W-:-:S10]  /*1260*/  DMUL R2, R26, R8 ;  /* 0x000000081a027228 */ /* 0x000fd40000000000 */
[----:B------:R-:W-:-:S13]  /*1270*/  FSETP.GTU.AND P0, PT, |R3|, 1.469367938527859385e-39, PT ;  /* 0x001000000300780b */ /* 0x000fda0003f0c200 */
[----:B------:R-:W-:Y:S05]  /*1280*/  @P0 BRA `(.L_x_30) ;  /* 0x0000000000940947 */ /* 0x000fea0003800000 */
[----:B------:R-:W-:Y:S01]  /*1290*/  DFMA R6, R26, -R6, R20 ;  /* 0x800000061a06722b */ /* 0x000fe20000000014 */
[----:B------:R-:W-:-:S09]  /*12a0*/  IMAD.MOV.U32 R8, RZ, RZ, RZ ;  /* 0x000000ffff087224 */ /* 0x000fd200078e00ff */
[C---:B------:R-:W-:Y:S02]  /*12b0*/  FSETP.NEU.AND P0, PT, R7.reuse, RZ, PT ;  /* 0x000000ff0700720b */ /* 0x040fe40003f0d000 */
[----:B------:R-:W-:-:S04]  /*12c0*/  LOP3.LUT R5, R7, 0x80000000, R5, 0x48, !PT ;  /* 0x8000000007057812 */ /* 0x000fc800078e4805 */
[----:B------:R-:W-:-:S07]  /*12d0*/  LOP3.LUT R9, R5, R9, RZ, 0xfc, !PT ;  /* 0x0000000905097212 */ /* 0x000fce00078efcff */
[----:B------:R-:W-:Y:S05]  /*12e0*/  @!P0 BRA `(.L_x_30) ;  /* 0x00000000007c8947 */ /* 0x000fea0003800000 */
[----:B------:R-:W-:Y:S01]  /*12f0*/  IMAD.MOV R7, RZ, RZ, -R22 ;  /* 0x000000ffff077224 */ /* 0x000fe200078e0a16 */
[----:B------:R-:W-:Y:S01]  /*1300*/  DMUL.RP R8, R26, R8 ;  /* 0x000000081a087228 */ /* 0x000fe20000008000 */
[----:B------:R-:W-:-:S06]  /*1310*/  IMAD.MOV.U32 R6, RZ, RZ, RZ ;  /* 0x000000ffff067224 */ /* 0x000fcc00078e00ff */
[----:B------:R-:W-:-:S03]  /*1320*/  DFMA R6, R2, -R6, R26 ;  /* 0x800000060206722b */ /* 0x000fc6000000001a */
[----:B------:R-:W-:-:S03]  /*1330*/  LOP3.LUT R5, R9, R5, RZ, 0x3c, !PT ;  /* 0x0000000509057212 */ /* 0x000fc600078e3cff */
[----:B------:R-:W-:-:S04]  /*1340*/  IADD3 R6, PT, PT, -R22, -0x43300000, RZ ;  /* 0xbcd0000016067810 */ /* 0x000fc80007ffe1ff */
[----:B------:R-:W-:-:S04]  /*1350*/  FSETP.NEU.AND P0, PT, |R7|, R6, PT ;  /* 0x000000060700720b */ /* 0x000fc80003f0d200 */
[----:B------:R-:W-:Y:S02]  /*1360*/  FSEL R2, R8, R2, !P0 ;  /* 0x0000000208027208 */ /* 0x000fe40004000000 */
[----:B------:R-:W-:Y:S01]  /*1370*/  FSEL R3, R5, R3, !P0 ;  /* 0x0000000305037208 */ /* 0x000fe20004000000 */
[----:B------:R-:W-:Y:S06]  /*1380*/  BRA `(.L_x_30) ;  /* 0x0000000000547947 */ /* 0x000fec0003800000 */
.L_x_29:
[----:B------:R-:W-:-:S14]  /*1390*/  DSETP.NAN.AND P0, PT, R8, R8, PT ;  /* 0x000000080800722a */ /* 0x000fdc0003f08000 */
[----:B------:R-:W-:Y:S05]  /*13a0*/  @P0 BRA `(.L_x_31) ;  /* 0x0000000000440947 */ /* 0x000fea0003800000 */
[----:B------:R-:W-:-:S14]  /*13b0*/  DSETP.NAN.AND P0, PT, R4, R4, PT ;  /* 0x000000040400722a */ /* 0x000fdc0003f08000 */
[----:B------:R-:W-:Y:S05]  /*13c0*/  @P0 BRA `(.L_x_32) ;  /* 0x0000000000300947 */ /* 0x000fea0003800000 */
[----:B------:R-:W-:Y:S01]  /*13d0*/  ISETP.NE.AND P0, PT, R22, R29, PT ;  /* 0x0000001d1600720c */ /* 0x000fe20003f05270 */
[----:B------:R-:W-:Y:S02]  /*13e0*/  IMAD.MOV.U32 R2, RZ, RZ, 0x0 ;  /* 0x00000000ff027424 */ /* 0x000fe400078e00ff */
[----:B------:R-:W-:-:S10]  /*13f0*/  IMAD.MOV.U32 R3, RZ, RZ, -0x80000 ;  /* 0xfff80000ff037424 */ /* 0x000fd400078e00ff */
[----:B------:R-:W-:Y:S05]  /*1400*/  @!P0 BRA `(.L_x_30) ;  /* 0x0000000000348947 */ /* 0x000fea0003800000 */
[----:B------:R-:W-:Y:S02]  /*1410*/  ISETP.NE.AND P0, PT, R22, 0x7ff00000, PT ;  /* 0x7ff000001600780c */ /* 0x000fe40003f05270 */
[----:B------:R-:W-:Y:S02]  /*1420*/  LOP3.LUT R3, R9, 0x80000000, R5, 0x48, !PT ;  /* 0x8000000009037812 */ /* 0x000fe400078e4805 */
[----:B------:R-:W-:-:S13]  /*1430*/  ISETP.EQ.OR P0, PT, R29, RZ, !P0 ;  /* 0x000000ff1d00720c */ /* 0x000fda0004702670 */
[----:B------:R-:W-:Y:S01]  /*1440*/  @P0 LOP3.LUT R4, R3, 0x7ff00000, RZ, 0xfc, !PT ;  /* 0x7ff0000003040812 */ /* 0x000fe200078efcff */
[----:B------:R-:W-:Y:S02]  /*1450*/  @!P0 IMAD.MOV.U32 R2, RZ, RZ, RZ ;  /* 0x000000ffff028224 */ /* 0x000fe400078e00ff */
[----:B------:R-:W-:Y:S02]  /*1460*/  @P0 IMAD.MOV.U32 R2, RZ, RZ, RZ ;  /* 0x000000ffff020224 */ /* 0x000fe400078e00ff */
[----:B------:R-:W-:Y:S01]  /*1470*/  @P0 IMAD.MOV.U32 R3, RZ, RZ, R4 ;  /* 0x000000ffff030224 */ /* 0x000fe200078e0004 */
[----:B------:R-:W-:Y:S06]  /*1480*/  BRA `(.L_x_30) ;  /* 0x0000000000147947 */ /* 0x000fec0003800000 */
.L_x_32:
[----:B------:R-:W-:Y:S01]  /*1490*/  LOP3.LUT R3, R5, 0x80000, RZ, 0xfc, !PT ;  /* 0x0008000005037812 */ /* 0x000fe200078efcff */
[----:B------:R-:W-:Y:S01]  /*14a0*/  IMAD.MOV.U32 R2, RZ, RZ, R4 ;  /* 0x000000ffff027224 */ /* 0x000fe200078e0004 */
[----:B------:R-:W-:Y:S06]  /*14b0*/  BRA `(.L_x_30) ;  /* 0x0000000000087947 */ /* 0x000fec0003800000 */
.L_x_31:
[----:B------:R-:W-:Y:S01]  /*14c0*/  LOP3.LUT R3, R9, 0x80000, RZ, 0xfc, !PT ;  /* 0x0008000009037812 */ /* 0x000fe200078efcff */
[----:B------:R-:W-:-:S07]  /*14d0*/  IMAD.MOV.U32 R2, RZ, RZ, R8 ;  /* 0x000000ffff027224 */ /* 0x000fce00078e0008 */
.L_x_30:
[----:B------:R-:W-:Y:S05]  /*14e0*/  BSYNC.RECONVERGENT B3 ;  /* 0x0000000000037941 */ /* 0x000fea0003800200 */
.L_x_28:
[----:B------:R-:W-:Y:S02]  /*14f0*/  IMAD.MOV.U32 R4, RZ, RZ, R2 ;  /* 0x000000ffff047224 */ /* 0x000fe400078e0002 */
[----:B------:R-:W-:Y:S01]  /*1500*/  IMAD.MOV.U32 R5, RZ, RZ, R3 ;  /* 0x000000ffff057224 */ /* 0x000fe200078e0003 */
[----:B------:R-:W-:Y:S01]  /*1510*/  MOV R3, 0x0 ;  /* 0x0000000000037802 */ /* 0x000fe20000000f00 */
[----:B------:R-:W-:-:S04]  /*1520*/  IMAD.MOV.U32 R2, RZ, RZ, R0 ;  /* 0x000000ffff027224 */ /* 0x000fc800078e0000 */
[----:B------:R-:W-:Y:S05]  /*1530*/  RET.REL.NODEC R2 `(_Z16mapSqrtCthKernelPdi) ;  /* 0xffffffe802b07950 */ /* 0x000fea0003c3ffff */
        .weak           $__internal_1_$__cuda_sm20_dsqrt_rn_f64_mediumpath_v1
        .type           $__internal_1_$__cuda_sm20_dsqrt_rn_f64_mediumpath_v1,@function
        .size           $__internal_1_$__cuda_sm20_dsqrt_rn_f64_mediumpath_v1,(.L_x_75 - $__internal_1_$__cuda_sm20_dsqrt_rn_f64_mediumpath_v1)
$__internal_1_$__cuda_sm20_dsqrt_rn_f64_mediumpath_v1:
[----:B------:R-:W-:Y:S01]  /*1540*/  ISETP.GE.U32.AND P0, PT, R2, -0x3400000, PT ;  /* 0xfcc000000200780c */ /* 0x000fe20003f06070 */
[----:B------:R-:W-:Y:S01]  /*1550*/  BSSY.RECONVERGENT B2, `(.L_x_33) ;  /* 0x0000026000027945 */ /* 0x000fe20003800200 */
[----:B------:R-:W-:Y:S02]  /*1560*/  IMAD.MOV.U32 R8, RZ, RZ, R10 ;  /* 0x000000ffff087224 */ /* 0x000fe400078e000a */
[----:B------:R-:W-:Y:S02]  /*1570*/  IMAD.MOV.U32 R2, RZ, RZ, R14 ;  /* 0x000000ffff027224 */ /* 0x000fe400078e000e */
[----:B------:R-:W-:-:S07]  /*1580*/  IMAD.MOV.U32 R3, RZ, RZ, R15 ;  /* 0x000000ffff037224 */ /* 0x000fce00078e000f */
[----:B------:R-:W-:Y:S05]  /*1590*/  @!P0 BRA `(.L_x_34) ;  /* 0x0000000000208947 */ /* 0x000fea0003800000 */
[----:B------:R-:W-:-:S10]  /*15a0*/  DFMA.RM R2, R2, R8, R12 ;  /* 0x000000080202722b */ /* 0x000fd4000000400c */
[----:B------:R-:W-:-:S05]  /*15b0*/  IADD3 R6, P0, PT, R2, 0x1, RZ ;  /* 0x0000000102067810 */ /* 0x000fca0007f1e0ff */
[----:B------:R-:W-:-:S06]  /*15c0*/  IMAD.X R7, RZ, RZ, R3, P0 ;  /* 0x000000ffff077224 */ /* 0x000fcc00000e0603 */
[----:B------:R-:W-:-:S08]  /*15d0*/  DFMA.RP R4, -R2, R6, R4 ;  /* 0x000000060204722b */ /* 0x000fd00000008104 */
[----:B------:R-:W-:-:S06]  /*15e0*/  DSETP.GT.AND P0, PT, R4, RZ, PT ;  /* 0x000000ff0400722a */ /* 0x000fcc0003f04000 */
[----:B------:R-:W-:Y:S02]  /*15f0*/  FSEL R2, R6, R2, P0 ;  /* 0x0000000206027208 */ /* 0x000fe40000000000 */
[----:B------:R-:W-:Y:S01]  /*1600*/  FSEL R3, R7, R3, P0 ;  /* 0x0000000307037208 */ /* 0x000fe20000000000 */
[----:B------:R-:W-:Y:S06]  /*1610*/  BRA `(.L_x_35) ;  /* 0x0000000000647947 */ /* 0x000fec0003800000 */
.L_x_34:
[----:B------:R-:W-:-:S14]  /*1620*/  DSETP.NE.AND P0, PT, R4, RZ, PT ;  /* 0x000000ff0400722a */ /* 0x000fdc0003f05000 */
[----:B------:R-:W-:Y:S05]  /*1630*/  @!P0 BRA `(.L_x_36) ;  /* 0x0000000000588947 */ /* 0x000fea0003800000 */
[----:B------:R-:W-:-:S13]  /*1640*/  ISETP.GE.AND P0, PT, R5, RZ, PT ;  /* 0x000000ff0500720c */ /* 0x000fda0003f06270 */
[----:B------:R-:W-:Y:S02]  /*1650*/  @!P0 IMAD.MOV.U32 R2, RZ, RZ, 0x0 ;  /* 0x00000000ff028424 */ /* 0x000fe400078e00ff */
[----:B------:R-:W-:Y:S01]  /*1660*/  @!P0 IMAD.MOV.U32 R3, RZ, RZ, -0x80000 ;  /* 0xfff80000ff038424 */ /* 0x000fe200078e00ff */
[----:B------:R-:W-:Y:S06]  /*1670*/  @!P0 BRA `(.L_x_35) ;  /* 0x00000000004c8947 */ /* 0x000fec0003800000 */
[----:B------:R-:W-:-:S13]  /*1680*/  ISETP.GT.AND P0, PT, R5, 0x7fefffff, PT ;  /* 0x7fefffff0500780c */ /* 0x000fda0003f04270 */
[----:B------:R-:W-:Y:S05]  /*1690*/  @P0 BRA `(.L_x_36) ;  /* 0x0000000000400947 */ /* 0x000fea0003800000 */
[----:B------:R-:W-:Y:S01]  /*16a0*/  DMUL R2, R4, 8.11296384146066816958e+31 ;  /* 0x4690000004027828 */ /* 0x000fe20000000000 */
[----:B------:R-:W-:Y:S02]  /*16b0*/  IMAD.MOV.U32 R8, RZ, RZ, 0x0 ;  /* 0x00000000ff087424 */ /* 0x000fe400078e00ff */
[----:B------:R-:W-:Y:S02]  /*16c0*/  IMAD.MOV.U32 R4, RZ, RZ, RZ ;  /* 0x000000ffff047224 */ /* 0x000fe400078e00ff */
[----:B------:R-:W-:Y:S01]  /*16d0*/  IMAD.MOV.U32 R9, RZ, RZ, 0x3fd80000 ;  /* 0x3fd80000ff097424 */ /* 0x000fe200078e00ff */
[----:B------:R-:W0:Y:S03]  /*16e0*/  MUFU.RSQ64H R5, R3 ;  /* 0x0000000300057308 */ /* 0x000e260000001c00 */
[----:B0-----:R-:W-:-:S08]  /*16f0*/  DMUL R6, R4, R4 ;  /* 0x0000000404067228 */ /* 0x001fd00000000000 */
[----:B------:R-:W-:-:S08]  /*1700*/  DFMA R6, R2, -R6, 1 ;  /* 0x3ff000000206742b */ /* 0x000fd00000000806 */
[----:B------:R-:W-:Y:S02]  /*1710*/  DFMA R8, R6, R8, 0.5 ;  /* 0x3fe000000608742b */ /* 0x000fe40000000008 */
[----:B------:R-:W-:-:S08]  /*1720*/  DMUL R6, R4, R6 ;  /* 0x0000000604067228 */ /* 0x000fd00000000000 */
[----:B------:R-:W-:-:S08]  /*1730*/  DFMA R6, R8, R6, R4 ;  /* 0x000000060806722b */ /* 0x000fd00000000004 */
[----:B------:R-:W-:Y:S02]  /*1740*/  DMUL R4, R2, R6 ;  /* 0x0000000602047228 */ /* 0x000fe40000000000 */
[----:B------:R-:W-:-:S06]  /*1750*/  VIADD R7, R7, 0xfff00000 ;  /* 0xfff0000007077836 */ /* 0x000fcc0000000000 */
[----:B------:R-:W-:-:S08]  /*1760*/  DFMA R8, R4, -R4, R2 ;  /* 0x800000040408722b */ /* 0x000fd00000000002 */
[----:B------:R-:W-:-:S10]  /*1770*/  DFMA R2, R6, R8, R4 ;  /* 0x000000080602722b */ /* 0x000fd40000000004 */
[----:B------:R-:W-:Y:S01]  /*1780*/  VIADD R3, R3, 0xfcb00000 ;  /* 0xfcb0000003037836 */ /* 0x000fe20000000000 */
[----:B------:R-:W-:Y:S06]  /*1790*/  BRA `(.L_x_35) ;  /* 0x0000000000047947 */ /* 0x000fec0003800000 */
.L_x_36:
[----:B------:R-:W-:-:S11]  /*17a0*/  DADD R2, R4, R4 ;  /* 0x0000000004027229 */ /* 0x000fd60000000004 */
.L_x_35:
[----:B------:R-:W-:Y:S05]  /*17b0*/  BSYNC.RECONVERGENT B2 ;  /* 0x0000000000027941 */ /* 0x000fea0003800200 */
.L_x_33:
[----:B------:R-:W-:Y:S02]  /*17c0*/  IMAD.MOV.U32 R6, RZ, RZ, R2 ;  /* 0x000000ffff067224 */ /* 0x000fe400078e0002 */
[----:B------:R-:W-:Y:S02]  /*17d0*/  IMAD.MOV.U32 R7, RZ, RZ, R3 ;  /* 0x000000ffff077224 */ /* 0x000fe400078e0003 */
[----:B------:R-:W-:Y:S02]  /*17e0*/  IMAD.MOV.U32 R2, RZ, RZ, R0 ;  /* 0x000000ffff027224 */ /* 0x000fe400078e0000 */
[----:B------:R-:W-:-:S04]  /*17f0*/  IMAD.MOV.U32 R3, RZ, RZ, 0x0 ;  /* 0x00000000ff037424 */ /* 0x000fc800078e00ff */
[----:B------:R-:W-:Y:S05]  /*1800*/  RET.REL.NODEC R2 `(_Z16mapSqrtCthKernelPdi) ;  /* 0xffffffe402fc7950 */ /* 0x000fea0003c3ffff */
.L_x_37:
        /* <DEDUP_REMOVED lines=15> */
.L_x_75:


//--------------------- .text._Z10copyKernelPdS_i --------------------------
	.section	.text._Z10copyKernelPdS_i,"ax",@progbits
	.align	128
        .global         _Z10copyKernelPdS_i
        .type           _Z10copyKernelPdS_i,@function
        .size           _Z10copyKernelPdS_i,(.L_x_81 - _Z10copyKernelPdS_i)
        .other          _Z10copyKernelPdS_i,@"STO_CUDA_ENTRY STV_DEFAULT"
_Z10copyKernelPdS_i:
.text._Z10copyKernelPdS_i:
        /* <DEDUP_REMOVED lines=14> */
[----:B---3--:R-:W-:Y:S01]  /*00e0*/  STG.E.64 desc[UR4][R4.64], R2 ;  /* 0x0000000204007986 */ /* 0x008fe2000c101b04 */
[----:B------:R-:W-:Y:S05]  /*00f0*/  EXIT ;  /* 0x000000000000794d */ /* 0x000fea0003800000 */
.L_x_38:
        /* <DEDUP_REMOVED lines=16> */
.L_x_81:


//--------------------- .text._Z13randomKernel2jPdii --------------------------
	.section	.text._Z13randomKernel2jPdii,"ax",@progbits
	.align	128
        .global         _Z13randomKernel2jPdii
        .type           _Z13randomKernel2jPdii,@function
        .size           _Z13randomKernel2jPdii,(.L_x_82 - _Z13randomKernel2jPdii)
        .other          _Z13randomKernel2jPdii,@"STO_CUDA_ENTRY STV_DEFAULT"
_Z13randomKernel2jPdii:
.text._Z13randomKernel2jPdii:
[----:B------:R-:W0:Y:S08]  /*0000*/  LDC R1, c[0x0][0x37c] ;  /* 0x0000df00ff017b82 */ /* 0x000e300000000800 */
[----:B------:R-:W1:Y:S01]  /*0010*/  LDC R0, c[0x0][0x380] ;  /* 0x0000e000ff007b82 */ /* 0x000e620000000800 */
[----:B------:R-:W2:Y:S01]  /*0020*/  S2R R11, SR_TID.X ;  /* 0x00000000000b7919 */ /* 0x000ea20000002100 */
[----:B0-----:R-:W-:Y:S01]  /*0030*/  VIADD R1, R1, 0xffffffd0 ;  /* 0xffffffd001017836 */ /* 0x001fe20000000000 */
[----:B------:R-:W0:Y:S01]  /*0040*/  LDCU.64 UR6, c[0x0][0x358] ;  /* 0x00006b00ff0677ac */ /* 0x000e220008000a00 */
[----:B------:R-:W-:Y:S01]  /*0050*/  IMAD.MOV.U32 R7, RZ, RZ, -0x75bd8fc ;  /* 0xf8a42704ff077424 */ /* 0x000fe200078e00ff */
[----:B------:R-:W-:Y:S01]  /*0060*/  BSSY.RECONVERGENT B0, `(.L_x_39) ;  /* 0x000025d000007945 */ /* 0x000fe20003800200 */
[----:B------:R-:W-:-:S02]  /*0070*/  IMAD.MOV.U32 R8, RZ, RZ, -0x23270784 ;  /* 0xdcd8f87cff087424 */ /* 0x000fc400078e00ff */
[----:B------:R-:W2:Y:S08]  /*0080*/  S2UR UR4, SR_CTAID.X ;  /* 0x00000000000479c3 */ /* 0x000eb00000002500 */
[----:B------:R-:W2:Y:S01]  /*0090*/  LDC R4, c[0x0][0x360] ;  /* 0x0000d800ff047b82 */ /* 0x000ea20000000800 */
[----:B-1----:R-:W-:-:S05]  /*00a0*/  LOP3.LUT R0, R0, 0xaad26b49, RZ, 0x3c, !PT ;  /* 0xaad26b4900007812 */ /* 0x002fca00078e3cff */
[----:B------:R-:W-:-:S04]  /*00b0*/  IMAD R0, R0, 0x4182bed5, RZ ;  /* 0x4182bed500007824 */ /* 0x000fc800078e02ff */
[C---:B------:R-:W-:Y:S01]  /*00c0*/  VIADD R5, R0.reuse, 0x583f19 ;  /* 0x00583f1900057836 */ /* 0x040fe20000000000 */
[C---:B------:R-:W-:Y:S01]  /*00d0*/  LOP3.LUT R6, R0.reuse, 0x159a55e5, RZ, 0x3c, !PT ;  /* 0x159a55e500067812 */ /* 0x040fe200078e3cff */
[C---:B------:R-:W-:Y:S02]  /*00e0*/  VIADD R2, R0.reuse, 0xd9f6dc18 ;  /* 0xd9f6dc1800027836 */ /* 0x040fe40000000000 */
[----:B------:R-:W-:Y:S02]  /*00f0*/  VIADD R3, R0, 0x75bcd15 ;  /* 0x075bcd1500037836 */ /* 0x000fe40000000000 */
[----:B------:R-:W-:Y:S01]  /*0100*/  IMAD.MOV.U32 R9, RZ, RZ, R5 ;  /* 0x000000ffff097224 */ /* 0x000fe200078e0005 */
[----:B------:R1:W-:Y:S01]  /*0110*/  STL.64 [R1+0x8], R6 ;  /* 0x0000080601007387 */ /* 0x0003e20000100a00 */
[----:B--2---:R-:W-:-:S03]  /*0120*/  IMAD R0, R4, UR4, R11 ;  /* 0x0000000404007c24 */ /* 0x004fc6000f8e020b */
[----:B------:R1:W-:Y:S02]  /*0130*/  STL.64 [R1], R2 ;  /* 0x0000000201007387 */ /* 0x0003e40000100a00 */
[----:B------:R-:W-:Y:S02]  /*0140*/  ISETP.NE.AND P0, PT, R0, RZ, PT ;  /* 0x000000ff0000720c */ /* 0x000fe40003f05270 */
[----:B------:R1:W-:Y:S01]  /*0150*/  STL.64 [R1+0x10], R8 ;  /* 0x0000100801007387 */ /* 0x0003e20000100a00 */
[----:B------:R-:W-:-:S10]  /*0160*/  SHF.R.S32.HI R4, RZ, 0x1f, R0 ;  /* 0x0000001fff047819 */ /* 0x000fd40000011400 */
[----:B0-----:R-:W-:Y:S05]  /*0170*/  @!P0 BRA `(.L_x_40) ;  /* 0x00000024002c8947 */ /* 0x001fea0003800000 */
[----:B------:R-:W-:Y:S02]  /*0180*/  IMAD.MOV.U32 R13, RZ, RZ, R4 ;  /* 0x000000ffff0d7224 */ /* 0x000fe400078e0004 */
[----:B------:R-:W-:Y:S02]  /*0190*/  IMAD.MOV.U32 R11, RZ, RZ, RZ ;  /* 0x000000ffff0b7224 */ /* 0x000fe400078e00ff */
[----:B------:R-:W-:-:S07]  /*01a0*/  IMAD.MOV.U32 R10, RZ, RZ, R0 ;  /* 0x000000ffff0a7224 */ /* 0x000fce00078e0000 */
.L_x_49:
[----:B-1----:R-:W-:Y:S01]  /*01b0*/  LOP3.LUT R2, R10, 0x3, RZ, 0xc0, !PT ;  /* 0x000000030a027812 */ /* 0x002fe200078ec0ff */
[----:B------:R-:W-:Y:S03]  /*01c0*/  BSSY.RECONVERGENT B1, `(.L_x_41) ;  /* 0x0000240000017945 */ /* 0x000fe60003800200 */
[----:B------:R-:W-:-:S04]  /*01d0*/  ISETP.NE.U32.AND P0, PT, R2, RZ, PT ;  /* 0x000000ff0200720c */ /* 0x000fc80003f05070 */
[----:B------:R-:W-:-:S13]  /*01e0*/  ISETP.NE.AND.EX P0, PT, RZ, RZ, PT, P0 ;  /* 0x000000ffff00720c */ /* 0x000fda0003f05300 */
[----:B0-----:R-:W-:Y:S05]  /*01f0*/  @!P0 BRA `(.L_x_42) ;  /* 0x0000002000f08947 */ /* 0x001fea0003800000 */
[----:B------:R-:W0:Y:S01]  /*0200*/  LDC.64 R8, c[0x4][RZ] ;  /* 0x01000000ff087b82 */ /* 0x000e220000000a00 */
[----:B------:R-:W-:Y:S02]  /*0210*/  CS2R R2, SRZ ;  /* 0x0000000000027805 */ /* 0x000fe4000001ff00 */
[----:B------:R-:W-:Y:S02]  /*0220*/  CS2R R4, SRZ ;  /* 0x0000000000047805 */ /* 0x000fe4000001ff00 */
[----:B------:R-:W-:Y:S01]  /*0230*/  CS2R R6, SRZ ;  /* 0x0000000000067805 */ /* 0x000fe2000001ff00 */
[----:B0-----:R-:W-:-:S07]  /*0240*/  IMAD.WIDE.U32 R8, R11, 0xc80, R8 ;  /* 0x00000c800b087825 */ /* 0x001fce00078e0008 */
.L_x_44:
[----:B------:R-:W-:-:S06]  /*0250*/  IMAD R12, R2, 0x4, R1 ;  /* 0x00000004020c7824 */ /* 0x000fcc00078e0201 */
[----:B------:R-:W5:Y:S01]  /*0260*/  LDL R12, [R12+0x4] ;  /* 0x000004000c0c7983 */ /* 0x000f620000100800 */
[----:B------:R-:W-:-:S05]  /*0270*/  UMOV UR4, URZ ;  /* 0x000000ff00047c82 */ /* 0x000fca0008000000 */
.L_x_43:
[----:B-----5:R-:W-:Y:S01]  /*0280*/  SHF.R.U32.HI R22, RZ, UR4, R12 ;  /* 0x00000004ff167c19 */ /* 0x020fe2000801160c */
[----:B------:R-:W-:-:S03]  /*0290*/  IMAD.SHL.U32 R14, R2, 0x20, RZ ;  /* 0x00000020020e7824 */ /* 0x000fc600078e00ff */
[----:B------:R-:W-:Y:S01]  /*02a0*/  LOP3.LUT R15, R22, 0x1, RZ, 0xc0, !PT ;  /* 0x00000001160f7812 */ /* 0x000fe200078ec0ff */
[----:B------:R-:W-:-:S03]  /*02b0*/  VIADD R14, R14, UR4 ;  /* 0x000000040e0e7c36 */ /* 0x000fc60008000000 */
[----:B------:R-:W-:Y:S01]  /*02c0*/  ISETP.NE.U32.AND P0, PT, R15, 0x1, PT ;  /* 0x000000010f00780c */ /* 0x000fe20003f05070 */
[----:B------:R-:W-:-:S03]  /*02d0*/  IMAD R15, R14, 0x5, RZ ;  /* 0x000000050e0f7824 */ /* 0x000fc600078e02ff */
[----:B------:R-:W-:Y:S01]  /*02e0*/  R2P PR, R22, 0x7e ;  /* 0x0000007e16007804 */ /* 0x000fe20000000000 */
[----:B------:R-:W-:-:S08]  /*02f0*/  IMAD.WIDE.U32 R14, R15, 0x4, R8 ;  /* 0x000000040f0e7825 */ /* 0x000fd000078e0008 */
[----:B------:R-:W2:Y:S04]  /*0300*/  @!P0 LDG.E R16, desc[UR6][R14.64+0x10] ;  /* 0x000010060e108981 */ /* 0x000ea8000c1e1900 */
[----:B------:R-:W3:Y:S04]  /*0310*/  @P1 LDG.E R18, desc[UR6][R14.64+0x24] ;  /* 0x000024060e121981 */ /* 0x000ee8000c1e1900 */
[----:B------:R-:W4:Y:S04]  /*0320*/  @P2 LDG.E R20, desc[UR6][R14.64+0x38] ;  /* 0x000038060e142981 */ /* 0x000f28000c1e1900 */
[----:B------:R-:W4:Y:S04]  /*0330*/  @P3 LDG.E R24, desc[UR6][R14.64+0x4c] ;  /* 0x00004c060e183981 */ /* 0x000f28000c1e1900 */
[----:B------:R-:W4:Y:S04]  /*0340*/  @P4 LDG.E R26, desc[UR6][R14.64+0x60] ;  /* 0x000060060e1a4981 */ /* 0x000f28000c1e1900 */
[----:B------:R-:W4:Y:S04]  /*0350*/  @!P0 LDG.E R17, desc[UR6][R14.64+0x4] ;  /* 0x000004060e118981 */ /* 0x000f28000c1e1900 */
[----:B------:R-:W4:Y:S04]  /*0360*/  @!P0 LDG.E R19, desc[UR6][R14.64+0xc] ;  /* 0x00000c060e138981 */ /* 0x000f28000c1e1900 */
[----:B------:R-:W4:Y:S04]  /*0370*/  @P1 LDG.E R21, desc[UR6][R14.64+0x18] ;  /* 0x000018060e151981 */ /* 0x000f28000c1e1900 */
[----:B------:R-:W4:Y:S04]  /*0380*/  @P3 LDG.E R23, desc[UR6][R14.64+0x40] ;  /* 0x000040060e173981 */ /* 0x000f28000c1e1900 */
[----:B------:R-:W4:Y:S04]  /*0390*/  @P5 LDG.E R25, desc[UR6][R14.64+0x70] ;  /* 0x000070060e195981 */ /* 0x000f28000c1e1900 */
[----:B------:R-:W4:Y:S01]  /*03a0*/  @P6 LDG.E R28, desc[UR6][R14.64+0x88] ;  /* 0x000088060e1c6981 */ /* 0x000f22000c1e1900 */
[----:B--2---:R-:W-:-:S03]  /*03b0*/  @!P0 LOP3.LUT R5, R5, R16, RZ, 0x3c, !PT ;  /* 0x0000001005058212 */ /* 0x004fc600078e3cff */
[----:B------:R-:W2:Y:S01]  /*03c0*/  @!P0 LDG.E R16, desc[UR6][R14.64] ;  /* 0x000000060e108981 */ /* 0x000ea2000c1e1900 */
[----:B---3--:R-:W-:-:S03]  /*03d0*/  @P1 LOP3.LUT R5, R5, R18, RZ, 0x3c, !PT ;  /* 0x0000001205051212 */ /* 0x008fc600078e3cff */
[----:B------:R-:W3:Y:S01]  /*03e0*/  @!P0 LDG.E R18, desc[UR6][R14.64+0x8] ;  /* 0x000008060e128981 */ /* 0x000ee2000c1e1900 */
[----:B----4-:R-:W-:-:S03]  /*03f0*/  @P2 LOP3.LUT R5, R5, R20, RZ, 0x3c, !PT ;  /* 0x0000001405052212 */ /* 0x010fc600078e3cff */
[----:B------:R-:W4:Y:S01]  /*0400*/  @P1 LDG.E R20, desc[UR6][R14.64+0x14] ;  /* 0x000014060e141981 */ /* 0x000f22000c1e1900 */
[----:B------:R-:W-:-:S03]  /*0410*/  @P3 LOP3.LUT R5, R5, R24, RZ, 0x3c, !PT ;  /* 0x0000001805053212 */ /* 0x000fc600078e3cff */
[----:B------:R-:W4:Y:S01]  /*0420*/  @P5 LDG.E R24, desc[UR6][R14.64+0x74] ;  /* 0x000074060e185981 */ /* 0x000f22000c1e1900 */
[----:B------:R-:W-:-:S03]  /*0430*/  @P4 LOP3.LUT R5, R5, R26, RZ, 0x3c, !PT ;  /* 0x0000001a05054212 */ /* 0x000fc600078e3cff */
[----:B------:R-:W4:Y:S01]  /*0440*/  @P3 LDG.E R26, desc[UR6][R14.64+0x44] ;  /* 0x000044060e1a3981 */ /* 0x000f22000c1e1900 */
[----:B------:R-:W-:-:S03]  /*0450*/  @!P0 LOP3.LUT R6, R6, R17, RZ, 0x3c, !PT ;  /* 0x0000001106068212 */ /* 0x000fc600078e3cff */
[----:B------:R-:W4:Y:S01]  /*0460*/  @P1 LDG.E R17, desc[UR6][R14.64+0x20] ;  /* 0x000020060e111981 */ /* 0x000f22000c1e1900 */
[----:B------:R-:W-:-:S03]  /*0470*/  @!P0 LOP3.LUT R4, R4, R19, RZ, 0x3c, !PT ;  /* 0x0000001304048212 */ /* 0x000fc600078e3cff */
[----:B------:R-:W4:Y:S01]  /*0480*/  @P2 LDG.E R19, desc[UR6][R14.64+0x2c] ;  /* 0x00002c060e132981 */ /* 0x000f22000c1e1900 */
[----:B------:R-:W-:-:S03]  /*0490*/  @P1 LOP3.LUT R6, R6, R21, RZ, 0x3c, !PT ;  /* 0x0000001506061212 */ /* 0x000fc600078e3cff */
[----:B------:R-:W4:Y:S01]  /*04a0*/  @P2 LDG.E R21, desc[UR6][R14.64+0x34] ;  /* 0x000034060e152981 */ /* 0x000f22000c1e1900 */
[----:B--2---:R-:W-:-:S03]  /*04b0*/  @!P0 LOP3.LUT R3, R3, R16, RZ, 0x3c, !PT ;  /* 0x0000001003038212 */ /* 0x004fc600078e3cff */
[----:B------:R-:W2:Y:S01]  /*04c0*/  @P1 LDG.E R16, desc[UR6][R14.64+0x1c] ;  /* 0x00001c060e101981 */ /* 0x000ea2000c1e1900 */
[----:B---3--:R-:W-:-:S03]  /*04d0*/  @!P0 LOP3.LUT R7, R7, R18, RZ, 0x3c, !PT ;  /* 0x0000001207078212 */ /* 0x008fc600078e3cff */
[----:B------:R-:W3:Y:S01]  /*04e0*/  @P2 LDG.E R18, desc[UR6][R14.64+0x28] ;  /* 0x000028060e122981 */ /* 0x000ee2000c1e1900 */
[----:B----4-:R-:W-:-:S03]  /*04f0*/  @P1 LOP3.LUT R3, R3, R20, RZ, 0x3c, !PT ;  /* 0x0000001403031212 */ /* 0x010fc600078e3cff */
[----:B------:R-:W4:Y:S01]  /*0500*/  @P2 LDG.E R20, desc[UR6][R14.64+0x30] ;  /* 0x000030060e142981 */ /* 0x000f22000c1e1900 */
[----:B------:R-:W-:-:S03]  /*0510*/  @P5 LOP3.LUT R5, R5, R24, RZ, 0x3c, !PT ;  /* 0x0000001805055212 */ /* 0x000fc600078e3cff */
[----:B------:R-:W4:Y:S01]  /*0520*/  @P3 LDG.E R24, desc[UR6][R14.64+0x3c] ;  /* 0x00003c060e183981 */ /* 0x000f22000c1e1900 */
[----:B------:R-:W-:-:S03]  /*0530*/  @P1 LOP3.LUT R4, R4, R17, RZ, 0x3c, !PT ;  /* 0x0000001104041212 */ /* 0x000fc600078e3cff */
[----:B------:R-:W4:Y:S01]  /*0540*/  @P3 LDG.E R17, desc[UR6][R14.64+0x48] ;  /* 0x000048060e113981 */ /* 0x000f22000c1e1900 */
[----:B------:R-:W-:-:S03]  /*0550*/  @P2 LOP3.LUT R6, R6, R19, RZ, 0x3c, !PT ;  /* 0x0000001306062212 */ /* 0x000fc600078e3cff */
[----:B------:R-:W4:Y:S01]  /*0560*/  @P4 LDG.E R19, desc[UR6][R14.64+0x54] ;  /* 0x000054060e134981 */ /* 0x000f22000c1e1900 */
[----:B------:R-:W-:Y:S02]  /*0570*/  @P2 LOP3.LUT R4, R4, R21, RZ, 0x3c, !PT ;  /* 0x0000001504042212 */ /* 0x000fe400078e3cff */
[----:B------:R-:W-:Y:S01]  /*0580*/  @P3 LOP3.LUT R6, R6, R23, RZ, 0x3c, !PT ;  /* 0x0000001706063212 */ /* 0x000fe200078e3cff */
[----:B------:R-:W4:Y:S04]  /*0590*/  @P4 LDG.E R21, desc[UR6][R14.64+0x5c] ;  /* 0x00005c060e154981 */ /* 0x000f28000c1e1900 */
[----:B------:R-:W4:Y:S01]  /*05a0*/  @P5 LDG.E R23, desc[UR6][R14.64+0x68] ;  /* 0x000068060e175981 */ /* 0x000f22000c1e1900 */
[----:B--2---:R-:W-:-:S03]  /*05b0*/  @P1 LOP3.LUT R7, R7, R16, RZ, 0x3c, !PT ;  /* 0x0000001007071212 */ /* 0x004fc600078e3cff */
[----:B------:R-:W2:Y:S01]  /*05c0*/  @P4 LDG.E R16, desc[UR6][R14.64+0x50] ;  /* 0x000050060e104981 */ /* 0x000ea2000c1e1900 */
[----:B---3--:R-:W-:-:S03]  /*05d0*/  @P2 LOP3.LUT R3, R3, R18, RZ, 0x3c, !PT ;  /* 0x0000001203032212 */ /* 0x008fc600078e3cff */
[----:B------:R-:W3:Y:S01]  /*05e0*/  @P4 LDG.E R18, desc[UR6][R14.64+0x58] ;  /* 0x000058060e124981 */ /* 0x000ee2000c1e1900 */
[----:B----4-:R-:W-:-:S03]  /*05f0*/  @P2 LOP3.LUT R7, R7, R20, RZ, 0x3c, !PT ;  /* 0x0000001407072212 */ /* 0x010fc600078e3cff */
[----:B------:R-:W4:Y:S01]  /*0600*/  @P5 LDG.E R20, desc[UR6][R14.64+0x64] ;  /* 0x000064060e145981 */ /* 0x000f22000c1e1900 */
[----:B------:R-:W-:-:S03]  /*0610*/  @P3 LOP3.LUT R3, R3, R24, RZ, 0x3c, !PT ;  /* 0x0000001803033212 */ /* 0x000fc600078e3cff */
[----:B------:R-:W4:Y:S01]  /*0620*/  @P5 LDG.E R24, desc[UR6][R14.64+0x6c] ;  /* 0x00006c060e185981 */ /* 0x000f22000c1e1900 */
[----:B------:R-:W-:Y:S02]  /*0630*/  LOP3.LUT P0, RZ, R22, 0x80, RZ, 0xc0, !PT ;  /* 0x0000008016ff7812 */ /* 0x000fe4000780c0ff */
[----:B------:R-:W-:Y:S02]  /*0640*/  @P3 LOP3.LUT R7, R7, R26, RZ, 0x3c, !PT ;  /* 0x0000001a07073212 */ /* 0x000fe400078e3cff */
[----:B------:R-:W-:Y:S02]  /*0650*/  @P3 LOP3.LUT R4, R4, R17, RZ, 0x3c, !PT ;  /* 0x0000001104043212 */ /* 0x000fe400078e3cff */
[----:B------:R-:W4:Y:S01]  /*0660*/  @P6 LDG.E R17, desc[UR6][R14.64+0x7c] ;  /* 0x00007c060e116981 */ /* 0x000f22000c1e1900 */
[----:B------:R-:W-:-:S03]  /*0670*/  @P4 LOP3.LUT R6, R6, R19, RZ, 0x3c, !PT ;  /* 0x0000001306064212 */ /* 0x000fc600078e3cff */
[----:B------:R-:W4:Y:S01]  /*0680*/  @P6 LDG.E R19, desc[UR6][R14.64+0x84] ;  /* 0x000084060e136981 */ /* 0x000f22000c1e1900 */
[----:B------:R-:W-:-:S03]  /*0690*/  @P4 LOP3.LUT R4, R4, R21, RZ, 0x3c, !PT ;  /* 0x0000001504044212 */ /* 0x000fc600078e3cff */
[----:B------:R-:W4:Y:S01]  /*06a0*/  @P0 LDG.E R26, desc[UR6][R14.64+0x9c] ;  /* 0x00009c060e1a0981 */ /* 0x000f22000c1e1900 */
[----:B------:R-:W-:-:S03]  /*06b0*/  @P5 LOP3.LUT R6, R6, R23, RZ, 0x3c, !PT ;  /* 0x0000001706065212 */ /* 0x000fc600078e3cff */
        /* <DEDUP_REMOVED lines=10> */
[----:B------:R-:W-:Y:S02]  /*0760*/  @P5 LOP3.LUT R4, R4, R25, RZ, 0x3c, !PT ;  /* 0x0000001904045212 */ /* 0x000fe400078e3cff */
[----:B------:R-:W-:Y:S02]  /*0770*/  @P6 LOP3.LUT R5, R5, R28, RZ, 0x3c, !PT ;  /* 0x0000001c05056212 */ /* 0x000fe400078e3cff */
[----:B------:R-:W-:Y:S02]  /*0780*/  @P6 LOP3.LUT R6, R6, R17, RZ, 0x3c, !PT ;  /* 0x0000001106066212 */ /* 0x000fe400078e3cff */
[----:B------:R-:W-:Y:S02]  /*0790*/  @P6 LOP3.LUT R4, R4, R19, RZ, 0x3c, !PT ;  /* 0x0000001304046212 */ /* 0x000fe400078e3cff */
[----:B------:R-:W-:Y:S02]  /*07a0*/  @P0 LOP3.LUT R5, R5, R26, RZ, 0x3c, !PT ;  /* 0x0000001a05050212 */ /* 0x000fe400078e3cff */
[----:B------:R-:W-:-:S02]  /*07b0*/  @P0 LOP3.LUT R6, R6, R21, RZ, 0x3c, !PT ;  /* 0x0000001506060212 */ /* 0x000fc400078e3cff */
[----:B------:R-:W-:Y:S02]  /*07c0*/  @P0 LOP3.LUT R4, R4, R23, RZ, 0x3c, !PT ;  /* 0x0000001704040212 */ /* 0x000fe400078e3cff */
[----:B--2---:R-:W-:Y:S02]  /*07d0*/  @P6 LOP3.LUT R3, R3, R16, RZ, 0x3c, !PT ;  /* 0x0000001003036212 */ /* 0x004fe400078e3cff */
[----:B---3--:R-:W-:Y:S02]  /*07e0*/  @P6 LOP3.LUT R7, R7, R18, RZ, 0x3c, !PT ;  /* 0x0000001207076212 */ /* 0x008fe400078e3cff */
[----:B----4-:R-:W-:Y:S02]  /*07f0*/  @P0 LOP3.LUT R3, R3, R20, RZ, 0x3c, !PT ;  /* 0x0000001403030212 */ /* 0x010fe400078e3cff */
[----:B------:R-:W-:Y:S02]  /*0800*/  @P0 LOP3.LUT R7, R7, R24, RZ, 0x3c, !PT ;  /* 0x0000001807070212 */ /* 0x000fe400078e3cff */
[----:B------:R-:W-:-:S13]  /*0810*/  R2P PR, R22.B1, 0x7f ;  /* 0x0000007f16007804 */ /* 0x000fda0000001000 */
[----:B------:R-:W2:Y:S04]  /*0820*/  @P0 LDG.E R18, desc[UR6][R14.64+0xa0] ;  /* 0x0000a0060e120981 */ /* 0x000ea8000c1e1900 */
[----:B------:R-:W3:Y:S04]  /*0830*/  @P0 LDG.E R19, desc[UR6][R14.64+0xa4] ;  /* 0x0000a4060e130981 */ /* 0x000ee8000c1e1900 */
[----:B------:R-:W4:Y:S04]  /*0840*/  @P0 LDG.E R20, desc[UR6][R14.64+0xa8] ;  /* 0x0000a8060e140981 */ /* 0x000f28000c1e1900 */
[----:B------:R-:W4:Y:S04]  /*0850*/  @P0 LDG.E R21, desc[UR6][R14.64+0xac] ;  /* 0x0000ac060e150981 */ /* 0x000f28000c1e1900 */
[----:B------:R-:W4:Y:S04]  /*0860*/  @P0 LDG.E R24, desc[UR6][R14.64+0xb0] ;  /* 0x0000b0060e180981 */ /* 0x000f28000c1e1900 */
[----:B------:R-:W4:Y:S04]  /*0870*/  @P1 LDG.E R16, desc[UR6][R14.64+0xbc] ;  /* 0x0000bc060e101981 */ /* 0x000f28000c1e1900 */
[----:B------:R-:W4:Y:S04]  /*0880*/  @P1 LDG.E R26, desc[UR6][R14.64+0xb4] ;  /* 0x0000b4060e1a1981 */ /* 0x000f28000c1e1900 */
        /* <DEDUP_REMOVED lines=11> */
[----:B------:R-:W-:Y:S01]  /*0940*/  LOP3.LUT P0, RZ, R22, 0x8000, RZ, 0xc0, !PT ;  /* 0x0000800016ff7812 */ /* 0x000fe2000780c0ff */
[----:B------:R-:W4:Y:S01]  /*0950*/  @P2 LDG.E R24, desc[UR6][R14.64+0xd8] ;  /* 0x0000d8060e182981 */ /* 0x000f22000c1e1900 */
[----:B------:R-:W-:-:S03]  /*0960*/  @P1 LOP3.LUT R7, R7, R16, RZ, 0x3c, !PT ;  /* 0x0000001007071212 */ /* 0x000fc600078e3cff */
[----:B------:R-:W4:Y:S01]  /*0970*/  @P2 LDG.E R22, desc[UR6][R14.64+0xd0] ;  /* 0x0000d0060e162981 */ /* 0x000f22000c1e1900 */
[----:B------:R-:W-:-:S03]  /*0980*/  @P1 LOP3.LUT R3, R3, R26, RZ, 0x3c, !PT ;  /* 0x0000001a03031212 */ /* 0x000fc600078e3cff */
[----:B------:R-:W4:Y:S01]  /*0990*/  @P3 LDG.E R16, desc[UR6][R14.64+0xe4] ;  /* 0x0000e4060e103981 */ /* 0x000f22000c1e1900 */
[----:B------:R-:W-:-:S03]  /*09a0*/  @P1 LOP3.LUT R6, R6, R23, RZ, 0x3c, !PT ;  /* 0x0000001706061212 */ /* 0x000fc600078e3cff */
[----:B------:R-:W4:Y:S01]  /*09b0*/  @P3 LDG.E R26, desc[UR6][R14.64+0xdc] ;  /* 0x0000dc060e1a3981 */ /* 0x000f22000c1e1900 */
[----:B------:R-:W-:-:S03]  /*09c0*/  @P1 LOP3.LUT R4, R4, R17, RZ, 0x3c, !PT ;  /* 0x0000001104041212 */ /* 0x000fc600078e3cff */
        /* <DEDUP_REMOVED lines=43> */
[----:B------:R-:W-:-:S04]  /*0c80*/  UIADD3 UR4, UPT, UPT, UR4, 0x10, URZ ;  /* 0x0000001004047890 */ /* 0x000fc8000fffe0ff */
[----:B------:R-:W-:Y:S01]  /*0c90*/  UISETP.NE.AND UP0, UPT, UR4, 0x20, UPT ;  /* 0x000000200400788c */ /* 0x000fe2000bf05270 */
[----:B--2---:R-:W-:Y:S02]  /*0ca0*/  @P5 LOP3.LUT R5, R5, R18, RZ, 0x3c, !PT ;  /* 0x0000001205055212 */ /* 0x004fe400078e3cff */
[----:B---3--:R-:W-:Y:S02]  /*0cb0*/  @P6 LOP3.LUT R6, R6, R19, RZ, 0x3c, !PT ;  /* 0x0000001306066212 */ /* 0x008fe400078e3cff */
[----:B----4-:R-:W-:Y:S02]  /*0cc0*/  @P6 LOP3.LUT R3, R3, R20, RZ, 0x3c, !PT ;  /* 0x0000001403036212 */ /* 0x010fe400078e3cff */
[----:B------:R-:W-:Y:S02]  /*0cd0*/  @P6 LOP3.LUT R4, R4, R21, RZ, 0x3c, !PT ;  /* 0x0000001504046212 */ /* 0x000fe400078e3cff */
[----:B------:R-:W-:Y:S02]  /*0ce0*/  @P6 LOP3.LUT R7, R7, R22, RZ, 0x3c, !PT ;  /* 0x0000001607076212 */ /* 0x000fe400078e3cff */
[----:B------:R-:W-:-:S02]  /*0cf0*/  @P6 LOP3.LUT R5, R5, R16, RZ, 0x3c, !PT ;  /* 0x0000001005056212 */ /* 0x000fc400078e3cff */
[----:B------:R-:W-:Y:S02]  /*0d00*/  @P0 LOP3.LUT R3, R3, R24, RZ, 0x3c, !PT ;  /* 0x0000001803030212 */ /* 0x000fe400078e3cff */
[----:B------:R-:W-:Y:S02]  /*0d10*/  @P0 LOP3.LUT R5, R5, R28, RZ, 0x3c, !PT ;  /* 0x0000001c05050212 */ /* 0x000fe400078e3cff */
[----:B------:R-:W-:Y:S02]  /*0d20*/  @P0 LOP3.LUT R7, R7, R26, RZ, 0x3c, !PT ;  /* 0x0000001a07070212 */ /* 0x000fe400078e3cff */
[----:B------:R-:W-:Y:S02]  /*0d30*/  @P0 LOP3.LUT R4, R4, R23, RZ, 0x3c, !PT ;  /* 0x0000001704040212 */ /* 0x000fe400078e3cff */
[----:B------:R-:W-:Y:S01]  /*0d40*/  @P0 LOP3.LUT R6, R6, R17, RZ, 0x3c, !PT ;  /* 0x0000001106060212 */ /* 0x000fe200078e3cff */
[----:B------:R-:W-:Y:S06]  /*0d50*/  BRA.U UP0, `(.L_x_43) ;  /* 0xfffffff500487547 */ /* 0x000fec000b83ffff */
[----:B------:R-:W-:-:S05]  /*0d60*/  VIADD R2, R2, 0x1 ;  /* 0x0000000102027836 */ /* 0x000fca0000000000 */
[----:B------:R-:W-:-:S13]  /*0d70*/  ISETP.NE.AND P0, PT, R2, 0x5, PT ;  /* 0x000000050200780c */ /* 0x000fda0003f05270 */
[----:B------:R-:W-:Y:S05]  /*0d80*/  @P0 BRA `(.L_x_44) ;  /* 0xfffffff400300947 */ /* 0x000fea000383ffff */
[----:B------:R-:W-:Y:S01]  /*0d90*/  LOP3.LUT R2, R10, 0x3, RZ, 0xc0, !PT ;  /* 0x000000030a027812 */ /* 0x000fe200078ec0ff */
[----:B------:R0:W-:Y:S03]  /*0da0*/  STL.64 [R1+0x8], R6 ;  /* 0x0000080601007387 */ /* 0x0001e60000100a00 */
[----:B------:R-:W-:Y:S01]  /*0db0*/  ISETP.NE.U32.AND P0, PT, R2, 0x1, PT ;  /* 0x000000010200780c */ /* 0x000fe20003f05070 */
[----:B------:R0:W-:Y:S03]  /*0dc0*/  STL.64 [R1+0x10], R4 ;  /* 0x0000100401007387 */ /* 0x0001e60000100a00 */
[----:B------:R-:W-:Y:S01]  /*0dd0*/  ISETP.NE.AND.EX P0, PT, RZ, RZ, PT, P0 ;  /* 0x000000ffff00720c */ /* 0x000fe20003f05300 */
[----:B------:R0:W-:-:S12]  /*0de0*/  STL [R1+0x4], R3 ;  /* 0x0000040301007387 */ /* 0x0001d80000100800 */
[----:B0-----:R-:W-:Y:S05]  /*0df0*/  @!P0 BRA `(.L_x_42) ;  /* 0x0000001400f08947 */ /* 0x001fea0003800000 */
[----:B------:R-:W-:Y:S01]  /*0e00*/  UMOV UR4, URZ ;  /* 0x000000ff00047c82 */ /* 0x000fe20008000000 */
[----:B------:R-:W-:Y:S01]  /*0e10*/  CS2R R2, SRZ ;  /* 0x0000000000027805 */ /* 0x000fe2000001ff00 */
[----:B------:R-:W-:Y:S01]  /*0e20*/  IMAD.MOV.U32 R4, RZ, RZ, RZ ;  /* 0x000000ffff047224 */ /* 0x000fe200078e00ff */
[----:B------:R-:W-:Y:S01]  /*0e30*/  CS2R R6, SRZ ;  /* 0x0000000000067805 */ /* 0x000fe2000001ff00 */
[----:B------:R-:W-:-:S07]  /*0e40*/  IMAD.U32 R5, RZ, RZ, UR4 ;  /* 0x00000004ff057e24 */ /* 0x000fce000f8e00ff */
.L_x_46:
[----:B------:R-:W-:-:S06]  /*0e50*/  IMAD R12, R2, 0x4, R1 ;  /* 0x00000004020c7824 */ /* 0x000fcc00078e0201 */
[----:B------:R-:W5:Y:S01]  /*0e60*/  LDL R12, [R12+0x4] ;  /* 0x000004000c0c7983 */ /* 0x000f620000100800 */
[----:B------:R-:W-:-:S05]  /*0e70*/  UMOV UR4, URZ ;  /* 0x000000ff00047c82 */ /* 0x000fca0008000000 */
.L_x_45:
        /* <DEDUP_REMOVED lines=180> */
[----:B------:R0:W-:Y:S03]  /*19c0*/  STL [R1+0x4], R3 ;  /* 0x0000040301007387 */ /* 0x0001e60000100800 */
[----:B------:R-:W-:Y:S01]  /*19d0*/  ISETP.NE.AND.EX P0, PT, RZ, RZ, PT, P0 ;  /* 0x000000ffff00720c */ /* 0x000fe20003f05300 */
[----:B------:R0:W-:-:S12]  /*19e0*/  STL.64 [R1+0x10], R4 ;  /* 0x0000100401007387 */ /* 0x0001d80000100a00 */
[----:B0-----:R-:W-:Y:S05]  /*19f0*/  @P0 BRA `(.L_x_42) ;  /* 0x0000000800f00947 */ /* 0x001fea0003800000 */
[----:B------:R-:W-:Y:S01]  /*1a00*/  UMOV UR4, URZ ;  /* 0x000000ff00047c82 */ /* 0x000fe20008000000 */
[----:B------:R-:W-:Y:S01]  /*1a10*/  CS2R R2, SRZ ;  /* 0x0000000000027805 */ /* 0x000fe2000001ff00 */
[----:B------:R-:W-:Y:S01]  /*1a20*/  IMAD.MOV.U32 R4, RZ, RZ, RZ ;  /* 0x000000ffff047224 */ /* 0x000fe200078e00ff */
[----:B------:R-:W-:Y:S01]  /*1a30*/  CS2R R6, SRZ ;  /* 0x0000000000067805 */ /* 0x000fe2000001ff00 */
[----:B------:R-:W-:-:S07]  /*1a40*/  IMAD.U32 R5, RZ, RZ, UR4 ;  /* 0x00000004ff057e24 */ /* 0x000fce000f8e00ff */
.L_x_48:
[----:B------:R-:W-:-:S06]  /*1a50*/  IMAD R12, R2, 0x4, R1 ;  /* 0x00000004020c7824 */ /* 0x000fcc00078e0201 */
[----:B------:R-:W5:Y:S01]  /*1a60*/  LDL R12, [R12+0x4] ;  /* 0x000004000c0c7983 */ /* 0x000f620000100800 */
[----:B------:R-:W-:-:S05]  /*1a70*/  UMOV UR4, URZ ;  /* 0x000000ff00047c82 */ /* 0x000fca0008000000 */
.L_x_47:
        /* <DEDUP_REMOVED lines=177> */
[----:B------:R0:W-:Y:S04]  /*2590*/  STL.64 [R1+0x8], R6 ;  /* 0x0000080601007387 */ /* 0x0001e80000100a00 */
[----:B------:R0:W-:Y:S04]  /*25a0*/  STL [R1+0x4], R3 ;  /* 0x0000040301007387 */ /* 0x0001e80000100800 */
[----:B------:R0:W-:Y:S02]  /*25b0*/  STL.64 [R1+0x10], R4 ;  /* 0x0000100401007387 */ /* 0x0001e40000100a00 */
.L_x_42:
[----:B------:R-:W-:Y:S05]  /*25c0*/  BSYNC.RECONVERGENT B1 ;  /* 0x0000000000017941 */ /* 0x000fea0003800200 */
.L_x_41:
[C---:B------:R-:W-:Y:S01]  /*25d0*/  ISETP.GT.U32.AND P0, PT, R10.reuse, 0x3, PT ;  /* 0x000000030a00780c */ /* 0x040fe20003f04070 */
[----:B------:R-:W-:Y:S01]  /*25e0*/  VIADD R11, R11, 0x1 ;  /* 0x000000010b0b7836 */ /* 0x000fe20000000000 */
[--C-:B------:R-:W-:Y:S02]  /*25f0*/  SHF.R.U64 R10, R10, 0x2, R13.reuse ;  /* 0x000000020a0a7819 */ /* 0x100fe4000000120d */
[----:B------:R-:W-:Y:S02]  /*2600*/  ISETP.GT.U32.AND.EX P0, PT, R13, RZ, PT, P0 ;  /* 0x000000ff0d00720c */ /* 0x000fe40003f04100 */
[----:B------:R-:W-:-:S11]  /*2610*/  SHF.R.U32.HI R13, RZ, 0x2, R13 ;  /* 0x00000002ff0d7819 */ /* 0x000fd6000001160d */
[----:B------:R-:W-:Y:S05]  /*2620*/  @P0 BRA `(.L_x_49) ;  /* 0xffffffd800e00947 */ /* 0x000fea000383ffff */
.L_x_40:
[----:B------:R-:W-:Y:S05]  /*2630*/  BSYNC.RECONVERGENT B0 ;  /* 0x0000000000007941 */ /* 0x000fea0003800200 */
.L_x_39:
[----:B------:R-:W2:Y:S01]  /*2640*/  LDCU UR4, c[0x0][0x390] ;  /* 0x00007200ff0477ac */ /* 0x000ea20008000800 */
[----:B01----:R-:W-:Y:S01]  /*2650*/  SHF.R.S32.HI R7, RZ, 0x1f, R0 ;  /* 0x0000001fff077819 */ /* 0x003fe20000011400 */
[----:B------:R-:W0:Y:S01]  /*2660*/  LDCU.64 UR8, c[0x0][0x388] ;  /* 0x00007100ff0877ac */ /* 0x000e220008000a00 */
[C---:B--2---:R-:W-:Y:S02]  /*2670*/  ISETP.GE.AND P2, PT, R0.reuse, UR4, PT ;  /* 0x0000000400007c0c */ /* 0x044fe4000bf46270 */
[----:B0-----:R-:W-:-:S04]  /*2680*/  LEA R6, P0, R0, UR8, 0x3 ;  /* 0x0000000800067c11 */ /* 0x001fc8000f8018ff */
[----:B------:R-:W-:-:S07]  /*2690*/  LEA.HI.X R7, R0, UR9, R7, 0x3, P0 ;  /* 0x0000000900077c11 */ /* 0x000fce00080f1c07 */
[----:B------:R-:W2:Y:S01]  /*26a0*/  @!P2 LDG.E.64 R8, desc[UR6][R6.64] ;  /* 0x000000060608a981 */ /* 0x000ea2000c1e1b00 */
[----:B------:R-:W0:Y:S01]  /*26b0*/  S2UR UR5, SR_CgaCtaId ;  /* 0x00000000000579c3 */ /* 0x000e220000008800 */
[----:B------:R-:W-:Y:S01]  /*26c0*/  UMOV UR4, 0x400 ;  /* 0x0000040000047882 */ /* 0x000fe20000000000 */
[----:B------:R-:W-:Y:S01]  /*26d0*/  BSSY.RECONVERGENT B0, `(.L_x_50) ;  /* 0x0000027000007945 */ /* 0x000fe20003800200 */
[----:B------:R-:W1:Y:S01]  /*26e0*/  S2R R0, SR_TID.X ;  /* 0x0000000000007919 */ /* 0x000e620000002100 */
[----:B0-----:R-:W-:-:S06]  /*26f0*/  ULEA UR4, UR5, UR4, 0x18 ;  /* 0x0000000405047291 */ /* 0x001fcc000f8ec0ff */
[----:B-1----:R-:W-:-:S05]  /*2700*/  LEA R0, R0, UR4, 0x3 ;  /* 0x0000000400007c11 */ /* 0x002fca000f8e18ff */
[----:B--2---:R0:W-:Y:S01]  /*2710*/  @!P2 STS.64 [R0], R8 ;  /* 0x000000080000a388 */ /* 0x0041e20000000a00 */
[----:B------:R-:W-:Y:S06]  /*2720*/  BAR.SYNC.DEFER_BLOCKING 0x0 ;  /* 0x0000000000007b1d */ /* 0x000fec0000010000 */
[----:B------:R-:W-:Y:S05]  /*2730*/  @P2 BRA `(.L_x_51) ;  /* 0x0000000000802947 */ /* 0x000fea0003800000 */
[----:B------:R-:W1:Y:S01]  /*2740*/  LDCU UR5, c[0x0][0x394] ;  /* 0x00007280ff0577ac */ /* 0x000e620008000800 */
[----:B------:R-:W2:Y:S01]  /*2750*/  LDC R11, c[0x0][0x380] ;  /* 0x0000e000ff0b7b82 */ /* 0x000ea20000000800 */
[----:B------:R-:W-:-:S04]  /*2760*/  SHF.R.U32.HI R2, RZ, 0x2, R3 ;  /* 0x00000002ff027819 */ /* 0x000fc80000011603 */
[----:B------:R-:W-:Y:S01]  /*2770*/  LOP3.LUT R2, R2, R3, RZ, 0x3c, !PT ;  /* 0x0000000302027212 */ /* 0x000fe200078e3cff */
[----:B------:R-:W-:-:S04]  /*2780*/  IMAD.SHL.U32 R3, R5, 0x10, RZ ;  /* 0x0000001005037824 */ /* 0x000fc800078e00ff */
[----:B------:R-:W-:-:S05]  /*2790*/  IMAD.SHL.U32 R4, R2, 0x2, RZ ;  /* 0x0000000202047824 */ /* 0x000fca00078e00ff */
[----:B------:R-:W-:Y:S01]  /*27a0*/  LOP3.LUT R4, R2, R4, R3, 0x96, !PT ;  /* 0x0000000402047212 */ /* 0x000fe200078e9603 */
[----:B-1----:R-:W-:-:S03]  /*27b0*/  UIMAD UR4, UR5, 0x9, URZ ;  /* 0x00000009050478a4 */ /* 0x002fc6000f8e02ff */
[----:B------:R-:W-:-:S03]  /*27c0*/  LOP3.LUT R4, R4, R5, RZ, 0x3c, !PT ;  /* 0x0000000504047212 */ /* 0x000fc600078e3cff */
[----:B------:R-:W-:Y:S01]  /*27d0*/  IMAD R13, RZ, RZ, -UR4 ;  /* 0x80000004ff0d7e24 */ /* 0x000fe2000f8e02ff */
[----:B--2---:R-:W-:Y:S02]  /*27e0*/  LOP3.LUT R11, R11, 0xaad26b49, RZ, 0x3c, !PT ;  /* 0xaad26b490b0b7812 */ /* 0x004fe400078e3cff */
[----:B------:R-:W1:Y:S01]  /*27f0*/  I2F.U32.RP R10, UR4 ;  /* 0x00000004000a7d06 */ /* 0x000e620008209000 */
[----:B------:R-:W-:Y:S02]  /*2800*/  ISETP.NE.U32.AND P1, PT, RZ, UR4, PT ;  /* 0x00000004ff007c0c */ /* 0x000fe4000bf25070 */
[----:B------:R-:W-:-:S05]  /*2810*/  IMAD R11, R11, 0x4182bed5, RZ ;  /* 0x4182bed50b0b7824 */ /* 0x000fca00078e02ff */
[----:B------:R-:W-:Y:S01]  /*2820*/  IADD3 R4, PT, PT, R11, -0x26039c23, R4 ;  /* 0xd9fc63dd0b047810 */ /* 0x000fe20007ffe004 */
[----:B-1----:R-:W0:Y:S02]  /*2830*/  MUFU.RCP R10, R10 ;  /* 0x0000000a000a7308 */ /* 0x002e240000001000 */
[----:B0-----:R-:W-:-:S06]  /*2840*/  VIADD R8, R10, 0xffffffe ;  /* 0x0ffffffe0a087836 */ /* 0x001fcc0000000000 */
[----:B------:R0:W1:Y:S02]  /*2850*/  F2I.FTZ.U32.TRUNC.NTZ R9, R8 ;  /* 0x0000000800097305 */ /* 0x000064000021f000 */
[----:B0-----:R-:W-:Y:S02]  /*2860*/  IMAD.MOV.U32 R8, RZ, RZ, RZ ;  /* 0x000000ffff087224 */ /* 0x001fe400078e00ff */
[----:B-1----:R-:W-:-:S04]  /*2870*/  IMAD R3, R13, R9, RZ ;  /* 0x000000090d037224 */ /* 0x002fc800078e02ff */
[----:B------:R-:W-:-:S06]  /*2880*/  IMAD.HI.U32 R9, R9, R3, R8 ;  /* 0x0000000309097227 */ /* 0x000fcc00078e0008 */
[----:B------:R-:W-:-:S04]  /*2890*/  IMAD.HI.U32 R9, R9, R4, RZ ;  /* 0x0000000409097227 */ /* 0x000fc800078e00ff */
[----:B------:R-:W-:-:S04]  /*28a0*/  IMAD.MOV R9, RZ, RZ, -R9 ;  /* 0x000000ffff097224 */ /* 0x000fc800078e0a09 */
[----:B------:R-:W-:-:S05]  /*28b0*/  IMAD R4, R9, UR4, R4 ;  /* 0x0000000409047c24 */ /* 0x000fca000f8e0204 */
[----:B------:R-:W-:-:S13]  /*28c0*/  ISETP.GE.U32.AND P0, PT, R4, UR4, PT ;  /* 0x0000000404007c0c */ /* 0x000fda000bf06070 */
[----:B------:R-:W-:-:S05]  /*28d0*/  @P0 VIADD R4, R4, -UR4 ;  /* 0x8000000404040c36 */ /* 0x000fca0008000000 */
[----:B------:R-:W-:-:S13]  /*28e0*/  ISETP.GE.U32.AND P0, PT, R4, UR4, PT ;  /* 0x0000000404007c0c */ /* 0x000fda000bf06070 */
[----:B------:R-:W-:Y:S01]  /*28f0*/  @P0 VIADD R4, R4, -UR4 ;  /* 0x8000000404040c36 */ /* 0x000fe20008000000 */
[----:B------:R-:W-:-:S05]  /*2900*/  @!P1 LOP3.LUT R4, RZ, UR4, RZ, 0x33, !PT ;  /* 0x00000004ff049c12 */ /* 0x000fca000f8e33ff */
[----:B------:R-:W-:-:S06]  /*2910*/  VIADD R2, R4, UR5 ;  /* 0x0000000504027c36 */ /* 0x000fcc0008000000 */
[----:B------:R-:W0:Y:S02]  /*2920*/  I2F.F64.U32 R2, R2 ;  /* 0x0000000200027312 */ /* 0x000e240000201800 */
[----:B0-----:R1:W-:Y:S02]  /*2930*/  STS.64 [R0], R2 ;  /* 0x0000000200007388 */ /* 0x0013e40000000a00 */
.L_x_51:
[----:B------:R-:W-:Y:S05]  /*2940*/  BSYNC.RECONVERGENT B0 ;  /* 0x0000000000007941 */ /* 0x000fea0003800200 */
.L_x_50:
[----:B------:R-:W-:Y:S06]  /*2950*/  BAR.SYNC.DEFER_BLOCKING 0x0 ;  /* 0x0000000000007b1d */ /* 0x000fec0000010000 */
[----:B------:R-:W-:Y:S05]  /*2960*/  @P2 EXIT ;  /* 0x000000000000294d */ /* 0x000fea0003800000 */
[----:B-1----:R-:W1:Y:S04]  /*2970*/  LDS.64 R2, [R0] ;  /* 0x0000000000027984 */ /* 0x002e680000000a00 */
[----:B-1----:R-:W-:Y:S01]  /*2980*/  STG.E.64 desc[UR6][R6.64], R2 ;  /* 0x0000000206007986 */ /* 0x002fe2000c101b06 */
[----:B------:R-:W-:Y:S05]  /*2990*/  EXIT ;  /* 0x000000000000794d */ /* 0x000fea0003800000 */
.L_x_52:
        /* <DEDUP_REMOVED lines=14> */
.L_x_82:


//--------------------- .text._Z13randomKernel1jPdii --------------------------
	.section	.text._Z13randomKernel1jPdii,"ax",@progbits
	.align	128
        .global         _Z13randomKernel1jPdii
        .type           _Z13randomKernel1jPdii,@function
        .size           _Z13randomKernel1jPdii,(.L_x_76 - _Z13randomKernel1jPdii)
        .other          _Z13randomKernel1jPdii,@"STO_CUDA_ENTRY STV_DEFAULT"
_Z13randomKernel1jPdii:
.text._Z13randomKernel1jPdii:
        /* <DEDUP_REMOVED lines=27> */
.L_x_63:
        /* <DEDUP_REMOVED lines=10> */
.L_x_58:
[----:B------:R-:W-:-:S06]  /*0250*/  IMAD R12, R2, 0x4, R1 ;  /* 0x00000004020c7824 */ /* 0x000fcc00078e0201 */
[----:B------:R-:W5:Y:S01]  /*0260*/  LDL R12, [R12+0x4] ;  /* 0x000004000c0c7983 */ /* 0x000f620000100800 */
[----:B------:R-:W-:-:S05]  /*0270*/  UMOV UR4, URZ ;  /* 0x000000ff00047c82 */ /* 0x000fca0008000000 */
.L_x_57:
        /* <DEDUP_REMOVED lines=189> */
.L_x_60:
[----:B------:R-:W-:-:S06]  /*0e50*/  IMAD R12, R2, 0x4, R1 ;  /* 0x00000004020c7824 */ /* 0x000fcc00078e0201 */
[----:B------:R-:W5:Y:S01]  /*0e60*/  LDL R12, [R12+0x4] ;  /* 0x000004000c0c7983 */ /* 0x000f620000100800 */
[----:B------:R-:W-:-:S05]  /*0e70*/  UMOV UR4, URZ ;  /* 0x000000ff00047c82 */ /* 0x000fca0008000000 */
.L_x_59:
        /* <DEDUP_REMOVED lines=189> */
.L_x_62:
[----:B------:R-:W-:-:S06]  /*1a50*/  IMAD R12, R2, 0x4, R1 ;  /* 0x00000004020c7824 */ /* 0x000fcc00078e0201 */
[----:B------:R-:W5:Y:S01]  /*1a60*/  LDL R12, [R12+0x4] ;  /* 0x000004000c0c7983 */ /* 0x000f620000100800 */
[----:B------:R-:W-:-:S05]  /*1a70*/  UMOV UR4, URZ ;  /* 0x000000ff00047c82 */ /* 0x000fca0008000000 */
.L_x_61:
        /* <DEDUP_REMOVED lines=180> */
.L_x_56:
[----:B------:R-:W-:Y:S05]  /*25c0*/  BSYNC.RECONVERGENT B1 ;  /* 0x0000000000017941 */ /* 0x000fea0003800200 */
.L_x_55:
[C---:B------:R-:W-:Y:S01]  /*25d0*/  ISETP.GT.U32.AND P0, PT, R10.reuse, 0x3, PT ;  /* 0x000000030a00780c */ /* 0x040fe20003f04070 */
[----:B------:R-:W-:Y:S01]  /*25e0*/  VIADD R11, R11, 0x1 ;  /* 0x000000010b0b7836 */ /* 0x000fe20000000000 */
[--C-:B------:R-:W-:Y:S02]  /*25f0*/  SHF.R.U64 R10, R10, 0x2, R13.reuse ;  /* 0x000000020a0a7819 */ /* 0x100fe4000000120d */
[----:B------:R-:W-:Y:S02]  /*2600*/  ISETP.GT.U32.AND.EX P0, PT, R13, RZ, PT, P0 ;  /* 0x000000ff0d00720c */ /* 0x000fe40003f04100 */
[----:B------:R-:W-:-:S11]  /*2610*/  SHF.R.U32.HI R13, RZ, 0x2, R13 ;  /* 0x00000002ff0d7819 */ /* 0x000fd6000001160d */
[----:B------:R-:W-:Y:S05]  /*2620*/  @P0 BRA `(.L_x_63) ;  /* 0xffffffd800e00947 */ /* 0x000fea000383ffff */
.L_x_54:
[----:B------:R-:W-:Y:S05]  /*2630*/  BSYNC.RECONVERGENT B0 ;  /* 0x0000000000007941 */ /* 0x000fea0003800200 */
.L_x_53:
        /* <DEDUP_REMOVED lines=18> */
[----:B------:R-:W-:Y:S01]  /*2760*/  SHF.R.U32.HI R2, RZ, 0x2, R3 ;  /* 0x00000002ff027819 */ /* 0x000fe20000011603 */
[----:B------:R-:W-:Y:S03]  /*2770*/  BSSY.RECONVERGENT B1, `(.L_x_66) ;  /* 0x000002e000017945 */ /* 0x000fe60003800200 */
[----:B------:R-:W-:Y:S01]  /*2780*/  LOP3.LUT R2, R2, R3, RZ, 0x3c, !PT ;  /* 0x0000000302027212 */ /* 0x000fe200078e3cff */
[----:B------:R-:W-:-:S04]  /*2790*/  IMAD.SHL.U32 R3, R5, 0x10, RZ ;  /* 0x0000001005037824 */ /* 0x000fc800078e00ff */
[----:B0-----:R-:W-:-:S05]  /*27a0*/  IMAD.SHL.U32 R8, R2, 0x2, RZ ;  /* 0x0000000202087824 */ /* 0x001fca00078e00ff */
[----:B------:R-:W-:Y:S01]  /*27b0*/  LOP3.LUT R8, R2, R8, R3, 0x96, !PT ;  /* 0x0000000802087212 */ /* 0x000fe200078e9603 */
[----:B-1----:R-:W-:-:S03]  /*27c0*/  UIMAD UR4, UR4, 0x64, URZ ;  /* 0x00000064040478a4 */ /* 0x002fc6000f8e02ff */
[----:B------:R-:W-:Y:S01]  /*27d0*/  LOP3.LUT R5, R8, R5, RZ, 0x3c, !PT ;  /* 0x0000000508057212 */ /* 0x000fe200078e3cff */
[----:B------:R-:W-:Y:S02]  /*27e0*/  IMAD.MOV.U32 R8, RZ, RZ, RZ ;  /* 0x000000ffff087224 */ /* 0x000fe400078e00ff */
[----:B------:R-:W-:Y:S01]  /*27f0*/  IMAD R13, RZ, RZ, -UR4 ;  /* 0x80000004ff0d7e24 */ /* 0x000fe2000f8e02ff */
[----:B--2---:R-:W-:Y:S02]  /*2800*/  LOP3.LUT R11, R11, 0xaad26b49, RZ, 0x3c, !PT ;  /* 0xaad26b490b0b7812 */ /* 0x004fe400078e3cff */
[----:B------:R-:W0:Y:S01]  /*2810*/  I2F.U32.RP R10, UR4 ;  /* 0x00000004000a7d06 */ /* 0x000e220008209000 */
[----:B------:R-:W-:Y:S02]  /*2820*/  ISETP.NE.U32.AND P1, PT, RZ, UR4, PT ;  /* 0x00000004ff007c0c */ /* 0x000fe4000bf25070 */
[----:B------:R-:W-:Y:S02]  /*2830*/  IMAD R2, R11, 0x4182bed5, RZ ;  /* 0x4182bed50b027824 */ /* 0x000fe400078e02ff */
[----:B------:R-:W-:-:S03]  /*2840*/  IMAD.MOV.U32 R11, RZ, RZ, 0x40590000 ;  /* 0x40590000ff0b7424 */ /* 0x000fc600078e00ff */
[----:B------:R-:W-:Y:S01]  /*2850*/  IADD3 R5, PT, PT, R2, -0x26039c23, R5 ;  /* 0xd9fc63dd02057810 */ /* 0x000fe20007ffe005 */
[----:B------:R-:W-:Y:S01]  /*2860*/  IMAD.MOV.U32 R2, RZ, RZ, 0x1 ;  /* 0x00000001ff027424 */ /* 0x000fe200078e00ff */
[----:B0-----:R-:W0:Y:S02]  /*2870*/  MUFU.RCP R10, R10 ;  /* 0x0000000a000a7308 */ /* 0x001e240000001000 */
[----:B0-----:R-:W-:Y:S02]  /*2880*/  VIADD R9, R10, 0xffffffe ;  /* 0x0ffffffe0a097836 */ /* 0x001fe40000000000 */
[----:B------:R-:W-:-:S04]  /*2890*/  IMAD.MOV.U32 R10, RZ, RZ, 0x0 ;  /* 0x00000000ff0a7424 */ /* 0x000fc800078e00ff */
[----:B------:R-:W0:Y:S02]  /*28a0*/  F2I.FTZ.U32.TRUNC.NTZ R9, R9 ;  /* 0x0000000900097305 */ /* 0x000e24000021f000 */
[----:B0-----:R-:W-:-:S04]  /*28b0*/  IMAD R3, R13, R9, RZ ;  /* 0x000000090d037224 */ /* 0x001fc800078e02ff */
[----:B------:R-:W-:Y:S02]  /*28c0*/  IMAD.HI.U32 R8, R9, R3, R8 ;  /* 0x0000000309087227 */ /* 0x000fe400078e0008 */
[----:B------:R-:W0:Y:S04]  /*28d0*/  MUFU.RCP64H R3, 100 ;  /* 0x4059000000037908 */ /* 0x000e280000001800 */
[----:B------:R-:W-:-:S04]  /*28e0*/  IMAD.HI.U32 R8, R8, R5, RZ ;  /* 0x0000000508087227 */ /* 0x000fc800078e00ff */
[----:B------:R-:W-:-:S04]  /*28f0*/  IMAD.MOV R8, RZ, RZ, -R8 ;  /* 0x000000ffff087224 */ /* 0x000fc800078e0a08 */
[----:B------:R-:W-:-:S05]  /*2900*/  IMAD R5, R8, UR4, R5 ;  /* 0x0000000408057c24 */ /* 0x000fca000f8e0205 */
[----:B------:R-:W-:Y:S01]  /*2910*/  ISETP.GE.U32.AND P0, PT, R5, UR4, PT ;  /* 0x0000000405007c0c */ /* 0x000fe2000bf06070 */
[----:B0-----:R-:W-:-:S08]  /*2920*/  DFMA R8, R2, -R10, 1 ;  /* 0x3ff000000208742b */ /* 0x001fd0000000080a */
[----:B------:R-:W-:-:S04]  /*2930*/  DFMA R8, R8, R8, R8 ;  /* 0x000000080808722b */ /* 0x000fc80000000008 */
[----:B------:R-:W-:-:S04]  /*2940*/  @P0 VIADD R5, R5, -UR4 ;  /* 0x8000000405050c36 */ /* 0x000fc80008000000 */
[----:B------:R-:W-:Y:S01]  /*2950*/  DFMA R2, R2, R8, R2 ;  /* 0x000000080202722b */ /* 0x000fe20000000002 */
[----:B------:R-:W-:-:S07]  /*2960*/  ISETP.GE.U32.AND P0, PT, R5, UR4, PT ;  /* 0x0000000405007c0c */ /* 0x000fce000bf06070 */
[----:B------:R-:W-:-:S06]  /*2970*/  DFMA R10, R2, -R10, 1 ;  /* 0x3ff00000020a742b */ /* 0x000fcc000000080a */
[----:B------:R-:W-:Y:S01]  /*2980*/  @P0 VIADD R5, R5, -UR4 ;  /* 0x8000000405050c36 */ /* 0x000fe20008000000 */
[----:B------:R-:W-:Y:S01]  /*2990*/  @!P1 LOP3.LUT R5, RZ, UR4, RZ, 0x33, !PT ;  /* 0x00000004ff059c12 */ /* 0x000fe2000f8e33ff */
[----:B------:R-:W-:-:S03]  /*29a0*/  DFMA R2, R2, R10, R2 ;  /* 0x0000000a0202722b */ /* 0x000fc60000000002 */
[----:B------:R-:W0:Y:S05]  /*29b0*/  I2F.F64.U32 R8, R5 ;  /* 0x0000000500087312 */ /* 0x000e2a0000201800 */
[----:B0-----:R-:W-:Y:S01]  /*29c0*/  DMUL R10, R8, R2 ;  /* 0x00000002080a7228 */ /* 0x001fe20000000000 */
[----:B------:R-:W-:-:S07]  /*29d0*/  FSETP.GEU.AND P1, PT, |R9|, 6.5827683646048100446e-37, PT ;  /* 0x036000000900780b */ /* 0x000fce0003f2e200 */
[----:B------:R-:W-:-:S08]  /*29e0*/  DFMA R12, R10, -100, R8 ;  /* 0xc05900000a0c782b */ /* 0x000fd00000000008 */
[----:B------:R-:W-:-:S10]  /*29f0*/  DFMA R2, R2, R12, R10 ;  /* 0x0000000c0202722b */ /* 0x000fd4000000000a */
[----:B------:R-:W-:-:S05]  /*2a00*/  FFMA R10, RZ, 3.390625, R3 ;  /* 0x40590000ff0a7823 */ /* 0x000fca0000000003 */
[----:B------:R-:W-:-:S13]  /*2a10*/  FSETP.GT.AND P0, PT, |R10|, 1.469367938527859385e-39, PT ;  /* 0x001000000a00780b */ /* 0x000fda0003f04200 */
[----:B------:R-:W-:Y:S05]  /*2a20*/  @P0 BRA P1, `(.L_x_67) ;  /* 0x0000000000080947 */ /* 0x000fea0000800000 */
[----:B------:R-:W-:-:S07]  /*2a30*/  MOV R12, 0x2a50 ;  /* 0x00002a50000c7802 */ /* 0x000fce0000000f00 */
[----:B------:R-:W-:Y:S05]  /*2a40*/  CALL.REL.NOINC `($__internal_2_$__cuda_sm20_div_rn_f64_full) ;  /* 0x00000000002c7944 */ /* 0x000fea0003c00000 */
.L_x_67:
[----:B------:R-:W-:Y:S05]  /*2a50*/  BSYNC.RECONVERGENT B1 ;  /* 0x0000000000017941 */ /* 0x000fea0003800200 */
.L_x_66:
[----:B------:R-:W-:-:S07]  /*2a60*/  DADD R2, R2, 1 ;  /* 0x3ff0000002027429 */ /* 0x000fce0000000000 */
[----:B------:R1:W-:Y:S04]  /*2a70*/  STS.64 [R4], R2 ;  /* 0x0000000204007388 */ /* 0x0003e80000000a00 */
.L_x_65:
[----:B------:R-:W-:Y:S05]  /*2a80*/  BSYNC.RECONVERGENT B0 ;  /* 0x0000000000007941 */ /* 0x000fea0003800200 */
.L_x_64:
[----:B------:R-:W2:Y:S01]  /*2a90*/  LDCU UR4, c[0x0][0x390] ;  /* 0x00007200ff0477ac */ /* 0x000ea20008000800 */
[----:B------:R-:W-:Y:S01]  /*2aa0*/  BAR.SYNC.DEFER_BLOCKING 0x0 ;  /* 0x0000000000007b1d */ /* 0x000fe20000010000 */
[----:B--2---:R-:W-:-:S13]  /*2ab0*/  ISETP.GE.AND P0, PT, R0, UR4, PT ;  /* 0x0000000400007c0c */ /* 0x004fda000bf06270 */
[----:B------:R-:W-:Y:S05]  /*2ac0*/  @P0 EXIT ;  /* 0x000000000000094d */ /* 0x000fea0003800000 */
[----:B01----:R-:W0:Y:S04]  /*2ad0*/  LDS.64 R4, [R4] ;  /* 0x0000000004047984 */ /* 0x003e280000000a00 */
[----:B0-----:R-:W-:Y:S01]  /*2ae0*/  STG.E.64 desc[UR6][R6.64], R4 ;  /* 0x0000000406007986 */ /* 0x001fe2000c101b06 */
[----:B------:R-:W-:Y:S05]  /*2af0*/  EXIT ;  /* 0x000000000000794d */ /* 0x000fea0003800000 */
        .weak           $__internal_2_$__cuda_sm20_div_rn_f64_full
        .type           $__internal_2_$__cuda_sm20_div_rn_f64_full,@function
        .size           $__internal_2_$__cuda_sm20_div_rn_f64_full,(.L_x_76 - $__internal_2_$__cuda_sm20_div_rn_f64_full)
$__internal_2_$__cuda_sm20_div_rn_f64_full:
[----:B------:R-:W-:Y:S01]  /*2b00*/  IMAD.MOV.U32 R3, RZ, RZ, 0x3ff90000 ;  /* 0x3ff90000ff037424 */ /* 0x000fe200078e00ff */
[C---:B------:R-:W-:Y:S01]  /*2b10*/  FSETP.GEU.AND P1, PT, |R9|.reuse, 1.469367938527859385e-39, PT ;  /* 0x001000000900780b */ /* 0x040fe20003f2e200 */
[----:B------:R-:W-:Y:S01]  /*2b20*/  IMAD.MOV.U32 R2, RZ, RZ, 0x0 ;  /* 0x00000000ff027424 */ /* 0x000fe200078e00ff */
[----:B------:R-:W-:Y:S01]  /*2b30*/  LOP3.LUT R5, R9, 0x7ff00000, RZ, 0xc0, !PT ;  /* 0x7ff0000009057812 */ /* 0x000fe200078ec0ff */
[----:B------:R-:W0:Y:S01]  /*2b40*/  MUFU.RCP64H R11, R3 ;  /* 0x00000003000b7308 */ /* 0x000e220000001800 */
[----:B------:R-:W-:Y:S01]  /*2b50*/  IMAD.MOV.U32 R10, RZ, RZ, 0x1 ;  /* 0x00000001ff0a7424 */ /* 0x000fe200078e00ff */
[----:B------:R-:W-:Y:S01]  /*2b60*/  BSSY.RECONVERGENT B2, `(.L_x_68) ;  /* 0x0000045000027945 */ /* 0x000fe20003800200 */
[----:B------:R-:W-:Y:S01]  /*2b70*/  IMAD.MOV.U32 R13, RZ, RZ, 0x1ca00000 ;  /* 0x1ca00000ff0d7424 */ /* 0x000fe200078e00ff */
[----:B------:R-:W-:Y:S01]  /*2b80*/  ISETP.GE.U32.AND P0, PT, R5, 0x40500000, PT ;  /* 0x405000000500780c */ /* 0x000fe20003f06070 */
[----:B------:R-:W-:Y:S02]  /*2b90*/  IMAD.MOV.U32 R20, RZ, RZ, R5 ;  /* 0x000000ffff147224 */ /* 0x000fe400078e0005 */
[----:B------:R-:W-:Y:S01]  /*2ba0*/  IMAD.MOV.U32 R21, RZ, RZ, 0x40500000 ;  /* 0x40500000ff157424 */ /* 0x000fe200078e00ff */
[----:B------:R-:W-:-:S03]  /*2bb0*/  SEL R13, R13, 0x63400000, !P0 ;  /* 0x634000000d0d7807 */ /* 0x000fc60004000000 */
[----:B------:R-:W-:Y:S01]  /*2bc0*/  VIADD R23, R21, 0xffffffff ;  /* 0xffffffff15177836 */ /* 0x000fe20000000000 */
[----:B0-----:R-:W-:-:S08]  /*2bd0*/  DFMA R14, R10, -R2, 1 ;  /* 0x3ff000000a0e742b */ /* 0x001fd00000000802 */
[----:B------:R-:W-:-:S08]  /*2be0*/  DFMA R14, R14, R14, R14 ;  /* 0x0000000e0e0e722b */ /* 0x000fd0000000000e */
[----:B------:R-:W-:Y:S01]  /*2bf0*/  DFMA R16, R10, R14, R10 ;  /* 0x0000000e0a10722b */ /* 0x000fe2000000000a */
[C-C-:B------:R-:W-:Y:S01]  /*2c00*/  @!P1 LOP3.LUT R14, R13.reuse, 0x80000000, R9.reuse, 0xf8, !PT ;  /* 0x800000000d0e9812 */ /* 0x140fe200078ef809 */
[----:B------:R-:W-:Y:S01]  /*2c10*/  IMAD.MOV.U32 R10, RZ, RZ, R8 ;  /* 0x000000ffff0a7224 */ /* 0x000fe200078e0008 */
[----:B------:R-:W-:Y:S02]  /*2c20*/  LOP3.LUT R11, R13, 0x800fffff, R9, 0xf8, !PT ;  /* 0x800fffff0d0b7812 */ /* 0x000fe400078ef809 */
[----:B------:R-:W-:Y:S01]  /*2c30*/  @!P1 LOP3.LUT R15, R14, 0x100000, RZ, 0xfc, !PT ;  /* 0x001000000e0f9812 */ /* 0x000fe200078efcff */
[----:B------:R-:W-:Y:S02]  /*2c40*/  @!P1 IMAD.MOV.U32 R14, RZ, RZ, RZ ;  /* 0x000000ffff0e9224 */ /* 0x000fe400078e00ff */
[----:B------:R-:W-:-:S04]  /*2c50*/  DFMA R18, R16, -R2, 1 ;  /* 0x3ff000001012742b */ /* 0x000fc80000000802 */
[----:B------:R-:W-:-:S04]  /*2c60*/  @!P1 DFMA R10, R10, 2, -R14 ;  /* 0x400000000a0a982b */ /* 0x000fc8000000080e */
[----:B------:R-:W-:-:S06]  /*2c70*/  DFMA R14, R16, R18, R16 ;  /* 0x00000012100e722b */ /* 0x000fcc0000000010 */
[----:B------:R-:W-:Y:S02]  /*2c80*/  @!P1 LOP3.LUT R20, R11, 0x7ff00000, RZ, 0xc0, !PT ;  /* 0x7ff000000b149812 */ /* 0x000fe400078ec0ff */
[----:B------:R-:W-:-:S03]  /*2c90*/  DMUL R16, R14, R10 ;  /* 0x0000000a0e107228 */ /* 0x000fc60000000000 */
[----:B------:R-:W-:-:S05]  /*2ca0*/  VIADD R22, R20, 0xffffffff ;  /* 0xffffffff14167836 */ /* 0x000fca0000000000 */
[----:B------:R-:W-:Y:S01]  /*2cb0*/  DFMA R18, R16, -R2, R10 ;  /* 0x800000021012722b */ /* 0x000fe2000000000a */
[----:B------:R-:W-:-:S04]  /*2cc0*/  ISETP.GT.U32.AND P0, PT, R22, 0x7feffffe, PT ;  /* 0x7feffffe1600780c */ /* 0x000fc80003f04070 */
[----:B------:R-:W-:-:S03]  /*2cd0*/  ISETP.GT.U32.OR P0, PT, R23, 0x7feffffe, P0 ;  /* 0x7feffffe1700780c */ /* 0x000fc60000704470 */
[----:B------:R-:W-:-:S10]  /*2ce0*/  DFMA R14, R14, R18, R16 ;  /* 0x000000120e0e722b */ /* 0x000fd40000000010 */
[----:B------:R-:W-:Y:S05]  /*2cf0*/  @P0 BRA `(.L_x_69) ;  /* 0x0000000000680947 */ /* 0x000fea0003800000 */
[----:B------:R-:W-:-:S05]  /*2d00*/  IMAD.MOV.U32 R8, RZ, RZ, 0x40500000 ;  /* 0x40500000ff087424 */ /* 0x000fca00078e00ff */
[----:B------:R-:W-:-:S04]  /*2d10*/  VIADDMNMX R5, R5, -R8, 0xb9600000, !PT ;  /* 0xb960000005057446 */ /* 0x000fc80007800908 */
[----:B------:R-:W-:-:S05]  /*2d20*/  VIMNMX R8, PT, PT, R5, 0x46a00000, PT ;  /* 0x46a0000005087848 */ /* 0x000fca0003fe0100 */
        /* <DEDUP_REMOVED lines=9> */
[----:B------:R-:W-:-:S04]  /*2dc0*/  LOP3.LUT R2, R3, 0x40590000, RZ, 0x3c, !PT ;  /* 0x4059000003027812 */ /* 0x000fc800078e3cff */
[----:B------:R-:W-:-:S04]  /*2dd0*/  LOP3.LUT R5, R2, 0x80000000, RZ, 0xc0, !PT ;  /* 0x8000000002057812 */ /* 0x000fc800078ec0ff */
[----:B------:R-:W-:-:S03]  /*2de0*/  LOP3.LUT R9, R5, R9, RZ, 0xfc, !PT ;  /* 0x0000000905097212 */ /* 0x000fc600078efcff */
        /* <DEDUP_REMOVED lines=11> */
.L_x_69:
[----:B------:R-:W-:-:S14]  /*2ea0*/  DSETP.NAN.AND P0, PT, R8, R8, PT ;  /* 0x000000080800722a */ /* 0x000fdc0003f08000 */
[----:B------:R-:W-:Y:S05]  /*2eb0*/  @P0 BRA `(.L_x_71) ;  /* 0x0000000000340947 */ /* 0x000fea0003800000 */
[----:B------:R-:W-:Y:S01]  /*2ec0*/  ISETP.NE.AND P0, PT, R20, R21, PT ;  /* 0x000000151400720c */ /* 0x000fe20003f05270 */
[----:B------:R-:W-:Y:S02]  /*2ed0*/  IMAD.MOV.U32 R16, RZ, RZ, 0x0 ;  /* 0x00000000ff107424 */ /* 0x000fe400078e00ff */
[----:B------:R-:W-:-:S10]  /*2ee0*/  IMAD.MOV.U32 R17, RZ, RZ, -0x80000 ;  /* 0xfff80000ff117424 */ /* 0x000fd400078e00ff */
[----:B------:R-:W-:Y:S05]  /*2ef0*/  @!P0 BRA `(.L_x_70) ;  /* 0x00000000002c8947 */ /* 0x000fea0003800000 */
[----:B------:R-:W-:Y:S02]  /*2f00*/  ISETP.NE.AND P0, PT, R20, 0x7ff00000, PT ;  /* 0x7ff000001400780c */ /* 0x000fe40003f05270 */
[----:B------:R-:W-:Y:S02]  /*2f10*/  LOP3.LUT R8, R9, 0x40590000, RZ, 0x3c, !PT ;  /* 0x4059000009087812 */ /* 0x000fe400078e3cff */
[----:B------:R-:W-:Y:S02]  /*2f20*/  ISETP.EQ.OR P0, PT, R21, RZ, !P0 ;  /* 0x000000ff1500720c */ /* 0x000fe40004702670 */
[----:B------:R-:W-:-:S11]  /*2f30*/  LOP3.LUT R17, R8, 0x80000000, RZ, 0xc0, !PT ;  /* 0x8000000008117812 */ /* 0x000fd600078ec0ff */
[----:B------:R-:W-:Y:S01]  /*2f40*/  @P0 LOP3.LUT R2, R17, 0x7ff00000, RZ, 0xfc, !PT ;  /* 0x7ff0000011020812 */ /* 0x000fe200078efcff */
[----:B------:R-:W-:Y:S02]  /*2f50*/  @!P0 IMAD.MOV.U32 R16, RZ, RZ, RZ ;  /* 0x000000ffff108224 */ /* 0x000fe400078e00ff */
[----:B------:R-:W-:Y:S02]  /*2f60*/  @P0 IMAD.MOV.U32 R16, RZ, RZ, RZ ;  /* 0x000000ffff100224 */ /* 0x000fe400078e00ff */
[----:B------:R-:W-:Y:S01]  /*2f70*/  @P0 IMAD.MOV.U32 R17, RZ, RZ, R2 ;  /* 0x000000ffff110224 */ /* 0x000fe200078e0002 */
[----:B------:R-:W-:Y:S06]  /*2f80*/  BRA `(.L_x_70) ;  /* 0x0000000000087947 */ /* 0x000fec0003800000 */
.L_x_71:
[----:B------:R-:W-:Y:S01]  /*2f90*/  LOP3.LUT R17, R9, 0x80000, RZ, 0xfc, !PT ;  /* 0x0008000009117812 */ /* 0x000fe200078efcff */
[----:B------:R-:W-:-:S07]  /*2fa0*/  IMAD.MOV.U32 R16, RZ, RZ, R8 ;  /* 0x000000ffff107224 */ /* 0x000fce00078e0008 */
.L_x_70:
[----:B------:R-:W-:Y:S05]  /*2fb0*/  BSYNC.RECONVERGENT B2 ;  /* 0x0000000000027941 */ /* 0x000fea0003800200 */
.L_x_68:
[----:B------:R-:W-:Y:S02]  /*2fc0*/  IMAD.MOV.U32 R13, RZ, RZ, 0x0 ;  /* 0x00000000ff0d7424 */ /* 0x000fe400078e00ff */
[----:B------:R-:W-:Y:S02]  /*2fd0*/  IMAD.MOV.U32 R2, RZ, RZ, R16 ;  /* 0x000000ffff027224 */ /* 0x000fe400078e0010 */
[----:B------:R-:W-:Y:S01]  /*2fe0*/  IMAD.MOV.U32 R3, RZ, RZ, R17 ;  /* 0x000000ffff037224 */ /* 0x000fe200078e0011 */
[----:B------:R-:W-:Y:S06]  /*2ff0*/  RET.REL.NODEC R12 `(_Z13randomKernel1jPdii) ;  /* 0xffffffd00c007950 */ /* 0x000fec0003c3ffff */
.L_x_72:
        /* <DEDUP_REMOVED lines=16> */
.L_x_76:


//--------------------- .nv.global.init           --------------------------
	.section	.nv.global.init,"aw",@progbits
	.align	16
.nv.global.init:
	.type		__cudart_sin_cos_coeffs,@object
	.size		__cudart_sin_cos_coeffs,(__cudart_i2opi_d - __cudart_sin_cos_coeffs)
__cudart_sin_cos_coeffs:
        /*0000*/ 	.byte	0x46, 0xd2, 0xb0, 0x2c, 0xf1, 0xe5, 0x5a, 0xbe, 0x92, 0xe3, 0xac, 0x69, 0xe3, 0x1d, 0xc7, 0x3e
        /*0010*/ 	.byte	0xa1, 0x62, 0xdb, 0x19, 0xa0, 0x01, 0x2a, 0xbf, 0x18, 0x08, 0x11, 0x11, 0x11, 0x11, 0x81, 0x3f
        /*0020*/ 	.byte	0x54, 0x55, 0x55, 0x55, 0x55, 0x55, 0xc5, 0xbf, 0x00, 0x00, 0x00, 0x00, 0x00, 0x00, 0x00, 0x00
        /*0030*/ 	.byte	0x00, 0x00, 0x00, 0x00, 0x00, 0x00, 0x00, 0x00, 0x64, 0x81, 0xfd, 0x20, 0x83, 0xff, 0xa8, 0xbd
        /*0040*/ 	.byte	0x28, 0x85, 0xef, 0xc1, 0xa7, 0xee, 0x21, 0x3e, 0xd9, 0xe6, 0x06, 0x8e, 0x4f, 0x7e, 0x92, 0xbe
        /*0050*/ 	.byte	0xe9, 0xbc, 0xdd, 0x19, 0xa0, 0x01, 0xfa, 0x3e, 0x47, 0x5d, 0xc1, 0x16, 0x6c, 0xc1, 0x56, 0xbf
        /*0060*/ 	.byte	0x51, 0x55, 0x55, 0x55, 0x55, 0x55, 0xa5, 0x3f, 0x00, 0x00, 0x00, 0x00, 0x00, 0x00, 0xe0, 0xbf
        /*0070*/ 	.byte	0x00, 0x00, 0x00, 0x00, 0x00, 0x00, 0xf0, 0x3f, 0x00, 0x00, 0x00, 0x00, 0x00, 0x00, 0x00, 0x00
	.type		__cudart_i2opi_d,@object
	.size		__cudart_i2opi_d,(mrg32k3aM1SubSeq - __cudart_i2opi_d)
__cudart_i2opi_d:
        /* <DEDUP_REMOVED lines=9> */
	.type		mrg32k3aM1SubSeq,@object
	.size		mrg32k3aM1SubSeq,(mrg32k3aM2SubSeq - mrg32k3aM1SubSeq)
mrg32k3aM1SubSeq:
        /* <DEDUP_REMOVED lines=126> */
	.type		mrg32k3aM2SubSeq,@object
	.size		mrg32k3aM2SubSeq,(mrg32k3aM1 - mrg32k3aM2SubSeq)
mrg32k3aM2SubSeq:
        /* <DEDUP_REMOVED lines=126> */
	.type		mrg32k3aM1,@object
	.size		mrg32k3aM1,(mrg32k3aM1Seq - mrg32k3aM1)
mrg32k3aM1:
        /* <DEDUP_REMOVED lines=144> */
	.type		mrg32k3aM1Seq,@object
	.size		mrg32k3aM1Seq,(mrg32k3aM2 - mrg32k3aM1Seq)
mrg32k3aM1Seq:
        /* <DEDUP_REMOVED lines=144> */
	.type		mrg32k3aM2,@object
	.size		mrg32k3aM2,(mrg32k3aM2Seq - mrg32k3aM2)
mrg32k3aM2:
        /* <DEDUP_REMOVED lines=144> */
	.type		mrg32k3aM2Seq,@object
	.size		mrg32k3aM2Seq,(precalc_xorwow_matrix - mrg32k3aM2Seq)
mrg32k3aM2Seq:
        /* <DEDUP_REMOVED lines=144> */
	.type		precalc_xorwow_matrix,@object
	.size		precalc_xorwow_matrix,(precalc_xorwow_offset_matrix - precalc_xorwow_matrix)
precalc_xorwow_matrix:
        /* <DEDUP_REMOVED lines=6400> */
	.type		precalc_xorwow_offset_matrix,@object
	.size		precalc_xorwow_offset_matrix,(.L_1 - precalc_xorwow_offset_matrix)
precalc_xorwow_offset_matrix:
        /* <DEDUP_REMOVED lines=6400> */
.L_1:


//--------------------- .nv.shared.reserved.0     --------------------------
	.section	.nv.shared.reserved.0,"aw",@nobits
	.weak		__nv_reservedSMEM_offset_0_alias
	.size		__nv_reservedSMEM_offset_0_alias, 0, 64
	.other		__nv_reservedSMEM_offset_0_alias,@"STO_CUDA_RESERVED_SHARED STV_DEFAULT"
__nv_reservedSMEM_offset_0_alias:
	.zero		0
	.zero		64


//--------------------- .nv.shared._Z13randomKernel2jPdii --------------------------
	.section	.nv.shared._Z13randomKernel2jPdii,"aw",@nobits
	.sectionflags	@""
	.align	8
.nv.shared._Z13randomKernel2jPdii:
	.zero		5120


//--------------------- .nv.shared._Z13randomKernel1jPdii --------------------------
	.section	.nv.shared._Z13randomKernel1jPdii,"aw",@nobits
	.sectionflags	@""
	.align	8
.nv.shared._Z13randomKernel1jPdii:
	.zero		5120


//--------------------- .nv.constant0._Z12reduceKernelPdiPf --------------------------
	.section	.nv.constant0._Z12reduceKernelPdiPf,"a",@progbits
	.sectionflags	@""
	.align	4
.nv.constant0._Z12reduceKernelPdiPf:
	.zero		920


//--------------------- .nv.constant0._Z15multiplayKenrelPdS_i --------------------------
	.section	.nv.constant0._Z15multiplayKenrelPdS_i,"a",@progbits
	.sectionflags	@""
	.align	4
.nv.constant0._Z15multiplayKenrelPdS_i:
	.zero		916


//--------------------- .nv.constant0._Z15mapPiCbrtKernelPdS_i --------------------------
	.section	.nv.constant0._Z15mapPiCbrtKernelPdS_i,"a",@progbits
	.sectionflags	@""
	.align	4
.nv.constant0._Z15mapPiCbrtKernelPdS_i:
	.zero		916


//--------------------- .nv.constant0._Z16mapSqrtCthKernelPdi --------------------------
	.section	.nv.constant0._Z16mapSqrtCthKernelPdi,"a",@progbits
	.sectionflags	@""
	.align	4
.nv.constant0._Z16mapSqrtCthKernelPdi:
	.zero		908


//--------------------- .nv.constant0._Z10copyKernelPdS_i --------------------------
	.section	.nv.constant0._Z10copyKernelPdS_i,"a",@progbits
	.sectionflags	@""
	.align	4
.nv.constant0._Z10copyKernelPdS_i:
	.zero		916


//--------------------- .nv.constant0._Z13randomKernel2jPdii --------------------------
	.section	.nv.constant0._Z13randomKernel2jPdii,"a",@progbits
	.sectionflags	@""
	.align	4
.nv.constant0._Z13randomKernel2jPdii:
	.zero		920


//--------------------- .nv.constant0._Z13randomKernel1jPdii --------------------------
	.section	.nv.constant0._Z13randomKernel1jPdii,"a",@progbits
	.sectionflags	@""
	.align	4
.nv.constant0._Z13randomKernel1jPdii:
	.zero		920


//--------------------- SYMBOLS --------------------------

	.type		.nv.reservedSmem.offset0,@object
	.size		.nv.reservedSmem.offset0,0x4
	.type		.nv.reservedSmem.cap,@object
	.size		.nv.reservedSmem.cap,0x4
